//
// Generated by NVIDIA NVVM Compiler
//
// Compiler Build ID: CL-36424714
// Cuda compilation tools, release 13.0, V13.0.88
// Based on NVVM 20.0.0
//

.version 9.0
.target sm_100
.address_size 64

	// .globl	_Z16rho_P0projectionPdS_iS_S_iiddS_
.func  (.param .align 16 .b8 func_retval0[16]) __internal_trig_reduction_slowpathd
(
	.param .b64 __internal_trig_reduction_slowpathd_param_0
)
;
// _ZZ16rho_P0projectionPdS_iS_S_iiddS_E10base_rhoP0 has been demoted
// _ZZ16rho_P0projectionPdS_iS_S_iiddS_E10coef_rhoP0 has been demoted
// _ZZ11norm_L2ex_1PdS_PiidiS_S_E11base_L2ex_1 has been demoted
// _ZZ11norm_L2ex_1PdS_PiidiS_S_E9coef_L2ex has been demoted
// _ZZ11norm_L2ex_1PdS_PiidiS_S_E9coor_L2ex has been demoted
// _ZZ11norm_L2ex_1PdS_PiidiS_S_E2tt has been demoted
// _ZZ11norm_L2ex_2PdS_PiidiS_iS_E11base_L2ex_2 has been demoted
// _ZZ11norm_L2ex_2PdS_PiidiS_iS_E9coef_L2ex has been demoted
// _ZZ11norm_L2ex_2PdS_PiidiS_iS_E9coor_L2ex has been demoted
// _ZZ11norm_L2ex_2PdS_PiidiS_iS_E2tt has been demoted
// _ZZ9norm_L2_1PdS_PiiS_S_E9base_L2_1 has been demoted
// _ZZ9norm_L2_1PdS_PiiS_S_E9coef_L2_1 has been demoted
// _ZZ9norm_L2_1PdS_PiiS_S_E2tt has been demoted
// _ZZ9norm_L2_2PdS_PiiS_S_E9base_L2_2 has been demoted
// _ZZ9norm_L2_2PdS_PiiS_S_E9coef_L2_2 has been demoted
// _ZZ9norm_L2_2PdS_PiiS_S_E2tt has been demoted
.global .align 8 .b8 __cudart_i2opi_d[144] = {8, 93, 141, 31, 177, 95, 251, 107, 234, 146, 82, 138, 247, 57, 7, 61, 123, 241, 229, 235, 199, 186, 39, 117, 45, 234, 95, 158, 102, 63, 70, 79, 183, 9, 203, 39, 207, 126, 54, 109, 31, 109, 10, 90, 139, 17, 47, 239, 15, 152, 5, 222, 255, 151, 248, 31, 59, 40, 249, 189, 139, 95, 132, 156, 244, 57, 83, 131, 57, 214, 145, 57, 65, 126, 95, 180, 38, 112, 156, 233, 132, 68, 187, 46, 245, 53, 130, 232, 62, 167, 41, 177, 28, 235, 29, 254, 28, 146, 209, 9, 234, 46, 73, 6, 224, 210, 77, 66, 58, 110, 36, 183, 97, 197, 187, 222, 171, 99, 81, 254, 65, 144, 67, 60, 153, 149, 98, 219, 192, 221, 52, 245, 209, 87, 39, 252, 41, 21, 68, 78, 110, 131, 249, 162};
.global .align 16 .b8 __cudart_sin_cos_coeffs[128] = {70, 210, 176, 44, 241, 229, 90, 190, 146, 227, 172, 105, 227, 29, 199, 62, 161, 98, 219, 25, 160, 1, 42, 191, 24, 8, 17, 17, 17, 17, 129, 63, 84, 85, 85, 85, 85, 85, 197, 191, 0, 0, 0, 0, 0, 0, 0, 0, 0, 0, 0, 0, 0, 0, 0, 0, 100, 129, 253, 32, 131, 255, 168, 189, 40, 133, 239, 193, 167, 238, 33, 62, 217, 230, 6, 142, 79, 126, 146, 190, 233, 188, 221, 25, 160, 1, 250, 62, 71, 93, 193, 22, 108, 193, 86, 191, 81, 85, 85, 85, 85, 85, 165, 63, 0, 0, 0, 0, 0, 0, 224, 191, 0, 0, 0, 0, 0, 0, 240, 63};

.visible .entry _Z16rho_P0projectionPdS_iS_S_iiddS_(
	.param .u64 .ptr .align 1 _Z16rho_P0projectionPdS_iS_S_iiddS__param_0,
	.param .u64 .ptr .align 1 _Z16rho_P0projectionPdS_iS_S_iiddS__param_1,
	.param .u32 _Z16rho_P0projectionPdS_iS_S_iiddS__param_2,
	.param .u64 .ptr .align 1 _Z16rho_P0projectionPdS_iS_S_iiddS__param_3,
	.param .u64 .ptr .align 1 _Z16rho_P0projectionPdS_iS_S_iiddS__param_4,
	.param .u32 _Z16rho_P0projectionPdS_iS_S_iiddS__param_5,
	.param .u32 _Z16rho_P0projectionPdS_iS_S_iiddS__param_6,
	.param .f64 _Z16rho_P0projectionPdS_iS_S_iiddS__param_7,
	.param .f64 _Z16rho_P0projectionPdS_iS_S_iiddS__param_8,
	.param .u64 .ptr .align 1 _Z16rho_P0projectionPdS_iS_S_iiddS__param_9
)
{
	.reg .pred 	%p<20>;
	.reg .b32 	%r<69>;
	.reg .b32 	%f<3>;
	.reg .b64 	%rd<30>;
	.reg .b64 	%fd<158>;
	// demoted variable
	.shared .align 8 .b8 _ZZ16rho_P0projectionPdS_iS_S_iiddS_E10base_rhoP0[64];
	// demoted variable
	.shared .align 8 .b8 _ZZ16rho_P0projectionPdS_iS_S_iiddS_E10coef_rhoP0[32];
	ld.param.u64 	%rd4, [_Z16rho_P0projectionPdS_iS_S_iiddS__param_0];
	ld.param.u64 	%rd5, [_Z16rho_P0projectionPdS_iS_S_iiddS__param_1];
	ld.param.u32 	%r22, [_Z16rho_P0projectionPdS_iS_S_iiddS__param_2];
	ld.param.u64 	%rd6, [_Z16rho_P0projectionPdS_iS_S_iiddS__param_3];
	ld.param.u64 	%rd7, [_Z16rho_P0projectionPdS_iS_S_iiddS__param_4];
	ld.param.u32 	%r23, [_Z16rho_P0projectionPdS_iS_S_iiddS__param_5];
	ld.param.u32 	%r24, [_Z16rho_P0projectionPdS_iS_S_iiddS__param_6];
	ld.param.u64 	%rd8, [_Z16rho_P0projectionPdS_iS_S_iiddS__param_9];
	mov.u32 	%r25, %ctaid.x;
	mov.u32 	%r26, %ntid.x;
	mov.u32 	%r27, %tid.x;
	mad.lo.s32 	%r1, %r25, %r26, %r27;
	rem.u32 	%r28, %r1, %r26;
	setp.ne.s32 	%p2, %r28, 0;
	@%p2 bra 	$L__BB0_2;
	mov.b64 	%rd9, 4599279950109225800;
	st.shared.u64 	[_ZZ16rho_P0projectionPdS_iS_S_iiddS_E10base_rhoP0], %rd9;
	st.shared.u64 	[_ZZ16rho_P0projectionPdS_iS_S_iiddS_E10base_rhoP0+8], %rd9;
	mov.b64 	%rd10, 4604378253704357468;
	st.shared.u64 	[_ZZ16rho_P0projectionPdS_iS_S_iiddS_E10base_rhoP0+16], %rd10;
	st.shared.u64 	[_ZZ16rho_P0projectionPdS_iS_S_iiddS_E10base_rhoP0+24], %rd9;
	st.shared.u64 	[_ZZ16rho_P0projectionPdS_iS_S_iiddS_E10base_rhoP0+32], %rd10;
	st.shared.u64 	[_ZZ16rho_P0projectionPdS_iS_S_iiddS_E10base_rhoP0+40], %rd10;
	st.shared.u64 	[_ZZ16rho_P0projectionPdS_iS_S_iiddS_E10base_rhoP0+48], %rd9;
	st.shared.u64 	[_ZZ16rho_P0projectionPdS_iS_S_iiddS_E10base_rhoP0+56], %rd10;
	mov.b64 	%rd11, 4598175219545276416;
	st.shared.u64 	[_ZZ16rho_P0projectionPdS_iS_S_iiddS_E10coef_rhoP0], %rd11;
	st.shared.u64 	[_ZZ16rho_P0projectionPdS_iS_S_iiddS_E10coef_rhoP0+8], %rd11;
	st.shared.u64 	[_ZZ16rho_P0projectionPdS_iS_S_iiddS_E10coef_rhoP0+16], %rd11;
	st.shared.u64 	[_ZZ16rho_P0projectionPdS_iS_S_iiddS_E10coef_rhoP0+24], %rd11;
$L__BB0_2:
	bar.sync 	0;
	setp.ge.s32 	%p3, %r1, %r22;
	@%p3 bra 	$L__BB0_19;
	ld.param.f64 	%fd150, [_Z16rho_P0projectionPdS_iS_S_iiddS__param_7];
	cvta.to.global.u64 	%rd12, %rd7;
	cvta.to.global.u64 	%rd13, %rd6;
	ld.global.f64 	%fd28, [%rd13+8];
	ld.global.f64 	%fd29, [%rd13];
	sub.f64 	%fd30, %fd28, %fd29;
	cvt.rn.f64.s32 	%fd31, %r23;
	div.rn.f64 	%fd1, %fd30, %fd31;
	ld.global.f64 	%fd32, [%rd12+8];
	ld.global.f64 	%fd33, [%rd12];
	sub.f64 	%fd34, %fd32, %fd33;
	cvt.rn.f64.s32 	%fd35, %r24;
	div.rn.f64 	%fd2, %fd34, %fd35;
	cvta.to.global.u64 	%rd14, %rd4;
	mul.wide.s32 	%rd15, %r1, 8;
	add.s64 	%rd1, %rd14, %rd15;
	cvta.to.global.u64 	%rd16, %rd5;
	add.s64 	%rd2, %rd16, %rd15;
	abs.f64 	%fd36, %fd150;
	setp.eq.f64 	%p4, %fd36, 0d7FF0000000000000;
	mul.f64 	%fd37, %fd150, 0d3FE45F306DC9C883;
	cvt.rni.s32.f64 	%r32, %fd37;
	cvt.rn.f64.s32 	%fd38, %r32;
	fma.rn.f64 	%fd39, %fd38, 0dBFF921FB54442D18, %fd150;
	fma.rn.f64 	%fd40, %fd38, 0dBC91A62633145C00, %fd39;
	fma.rn.f64 	%fd41, %fd38, 0dB97B839A252049C0, %fd40;
	setp.ltu.f64 	%p5, %fd36, 0d41E0000000000000;
	mov.f64 	%fd42, 0d0000000000000000;
	mul.rn.f64 	%fd43, %fd150, %fd42;
	cvta.to.global.u64 	%rd17, %rd8;
	add.s64 	%rd3, %rd17, %rd15;
	or.pred  	%p1, %p4, %p5;
	selp.f64 	%fd3, %fd43, %fd41, %p4;
	selp.b32 	%r2, 0, %r32, %p4;
	mov.b32 	%r64, 8;
	mov.u32 	%r63, _ZZ16rho_P0projectionPdS_iS_S_iiddS_E10coef_rhoP0;
	mov.b32 	%r62, 0;
$L__BB0_4:
	ld.global.f64 	%fd44, [%rd1];
	mul.f64 	%fd45, %fd1, 0d3FE0000000000000;
	sub.f64 	%fd46, %fd44, %fd45;
	mov.u32 	%r33, _ZZ16rho_P0projectionPdS_iS_S_iiddS_E10base_rhoP0;
	add.s32 	%r34, %r33, %r62;
	ld.shared.f64 	%fd47, [%r34];
	fma.rn.f64 	%fd4, %fd1, %fd47, %fd46;
	ld.global.f64 	%fd48, [%rd2];
	mul.f64 	%fd49, %fd2, 0d3FE0000000000000;
	sub.f64 	%fd50, %fd48, %fd49;
	add.s32 	%r35, %r33, %r64;
	ld.shared.f64 	%fd51, [%r35];
	fma.rn.f64 	%fd5, %fd2, %fd51, %fd50;
	mov.f64 	%fd153, %fd3;
	mov.u32 	%r65, %r2;
	@%p1 bra 	$L__BB0_6;
	ld.param.f64 	%fd151, [_Z16rho_P0projectionPdS_iS_S_iiddS__param_7];
	{ // callseq 0, 0
	.param .b64 param0;
	st.param.f64 	[param0], %fd151;
	.param .align 16 .b8 retval0[16];
	call.uni (retval0), 
	__internal_trig_reduction_slowpathd, 
	(
	param0
	);
	ld.param.f64 	%fd153, [retval0];
	ld.param.b32 	%r65, [retval0+8];
	} // callseq 0
$L__BB0_6:
	shl.b32 	%r37, %r65, 6;
	cvt.u64.u32 	%rd18, %r37;
	and.b64  	%rd19, %rd18, 64;
	mov.u64 	%rd20, __cudart_sin_cos_coeffs;
	add.s64 	%rd21, %rd20, %rd19;
	mul.rn.f64 	%fd53, %fd153, %fd153;
	and.b32  	%r38, %r65, 1;
	setp.eq.b32 	%p6, %r38, 1;
	selp.f64 	%fd54, 0dBDA8FF8320FD8164, 0d3DE5DB65F9785EBA, %p6;
	ld.global.nc.v2.f64 	{%fd55, %fd56}, [%rd21];
	fma.rn.f64 	%fd57, %fd54, %fd53, %fd55;
	fma.rn.f64 	%fd58, %fd57, %fd53, %fd56;
	ld.global.nc.v2.f64 	{%fd59, %fd60}, [%rd21+16];
	fma.rn.f64 	%fd61, %fd58, %fd53, %fd59;
	fma.rn.f64 	%fd62, %fd61, %fd53, %fd60;
	ld.global.nc.v2.f64 	{%fd63, %fd64}, [%rd21+32];
	fma.rn.f64 	%fd65, %fd62, %fd53, %fd63;
	fma.rn.f64 	%fd66, %fd65, %fd53, %fd64;
	fma.rn.f64 	%fd67, %fd66, %fd153, %fd153;
	fma.rn.f64 	%fd68, %fd66, %fd53, 0d3FF0000000000000;
	selp.f64 	%fd69, %fd68, %fd67, %p6;
	and.b32  	%r39, %r65, 2;
	setp.eq.s32 	%p7, %r39, 0;
	mov.f64 	%fd70, 0d0000000000000000;
	sub.f64 	%fd71, %fd70, %fd69;
	selp.f64 	%fd8, %fd69, %fd71, %p7;
	abs.f64 	%fd9, %fd8;
	setp.neu.f64 	%p8, %fd9, 0d7FF0000000000000;
	@%p8 bra 	$L__BB0_8;
	mov.f64 	%fd77, 0d0000000000000000;
	mul.rn.f64 	%fd155, %fd8, %fd77;
	mov.b32 	%r67, 1;
	bra.uni 	$L__BB0_11;
$L__BB0_8:
	mul.f64 	%fd72, %fd8, 0d3FE45F306DC9C883;
	cvt.rni.s32.f64 	%r66, %fd72;
	cvt.rn.f64.s32 	%fd73, %r66;
	fma.rn.f64 	%fd74, %fd73, 0dBFF921FB54442D18, %fd8;
	fma.rn.f64 	%fd75, %fd73, 0dBC91A62633145C00, %fd74;
	fma.rn.f64 	%fd155, %fd73, 0dB97B839A252049C0, %fd75;
	setp.ltu.f64 	%p9, %fd9, 0d41E0000000000000;
	@%p9 bra 	$L__BB0_10;
	{ // callseq 1, 0
	.param .b64 param0;
	st.param.f64 	[param0], %fd8;
	.param .align 16 .b8 retval0[16];
	call.uni (retval0), 
	__internal_trig_reduction_slowpathd, 
	(
	param0
	);
	ld.param.f64 	%fd155, [retval0];
	ld.param.b32 	%r66, [retval0+8];
	} // callseq 1
$L__BB0_10:
	add.s32 	%r67, %r66, 1;
$L__BB0_11:
	shl.b32 	%r42, %r67, 6;
	cvt.u64.u32 	%rd22, %r42;
	and.b64  	%rd23, %rd22, 64;
	mov.u64 	%rd24, __cudart_sin_cos_coeffs;
	add.s64 	%rd25, %rd24, %rd23;
	mul.rn.f64 	%fd78, %fd155, %fd155;
	and.b32  	%r43, %r67, 1;
	setp.eq.b32 	%p11, %r43, 1;
	selp.f64 	%fd79, 0dBDA8FF8320FD8164, 0d3DE5DB65F9785EBA, %p11;
	ld.global.nc.v2.f64 	{%fd80, %fd81}, [%rd25];
	fma.rn.f64 	%fd82, %fd79, %fd78, %fd80;
	fma.rn.f64 	%fd83, %fd82, %fd78, %fd81;
	ld.global.nc.v2.f64 	{%fd84, %fd85}, [%rd25+16];
	fma.rn.f64 	%fd86, %fd83, %fd78, %fd84;
	fma.rn.f64 	%fd87, %fd86, %fd78, %fd85;
	ld.global.nc.v2.f64 	{%fd88, %fd89}, [%rd25+32];
	fma.rn.f64 	%fd90, %fd87, %fd78, %fd88;
	fma.rn.f64 	%fd91, %fd90, %fd78, %fd89;
	fma.rn.f64 	%fd92, %fd91, %fd155, %fd155;
	fma.rn.f64 	%fd93, %fd91, %fd78, 0d3FF0000000000000;
	selp.f64 	%fd94, %fd93, %fd92, %p11;
	and.b32  	%r44, %r67, 2;
	setp.eq.s32 	%p12, %r44, 0;
	mov.f64 	%fd95, 0d0000000000000000;
	sub.f64 	%fd96, %fd95, %fd94;
	selp.f64 	%fd97, %fd94, %fd96, %p12;
	fma.rn.f64 	%fd15, %fd4, %fd97, 0d4000000000000000;
	@%p8 bra 	$L__BB0_13;
	mov.f64 	%fd103, 0d0000000000000000;
	mul.rn.f64 	%fd156, %fd8, %fd103;
	mov.b32 	%r68, 0;
	bra.uni 	$L__BB0_15;
$L__BB0_13:
	mul.f64 	%fd98, %fd8, 0d3FE45F306DC9C883;
	cvt.rni.s32.f64 	%r68, %fd98;
	cvt.rn.f64.s32 	%fd99, %r68;
	fma.rn.f64 	%fd100, %fd99, 0dBFF921FB54442D18, %fd8;
	fma.rn.f64 	%fd101, %fd99, 0dBC91A62633145C00, %fd100;
	fma.rn.f64 	%fd156, %fd99, 0dB97B839A252049C0, %fd101;
	setp.ltu.f64 	%p13, %fd9, 0d41E0000000000000;
	@%p13 bra 	$L__BB0_15;
	{ // callseq 2, 0
	.param .b64 param0;
	st.param.f64 	[param0], %fd8;
	.param .align 16 .b8 retval0[16];
	call.uni (retval0), 
	__internal_trig_reduction_slowpathd, 
	(
	param0
	);
	ld.param.f64 	%fd156, [retval0];
	ld.param.b32 	%r68, [retval0+8];
	} // callseq 2
$L__BB0_15:
	shl.b32 	%r47, %r68, 6;
	cvt.u64.u32 	%rd26, %r47;
	and.b64  	%rd27, %rd26, 64;
	mov.u64 	%rd28, __cudart_sin_cos_coeffs;
	add.s64 	%rd29, %rd28, %rd27;
	mul.rn.f64 	%fd104, %fd156, %fd156;
	and.b32  	%r48, %r68, 1;
	setp.eq.b32 	%p14, %r48, 1;
	selp.f64 	%fd105, 0dBDA8FF8320FD8164, 0d3DE5DB65F9785EBA, %p14;
	ld.global.nc.v2.f64 	{%fd106, %fd107}, [%rd29];
	fma.rn.f64 	%fd108, %fd105, %fd104, %fd106;
	fma.rn.f64 	%fd109, %fd108, %fd104, %fd107;
	ld.global.nc.v2.f64 	{%fd110, %fd111}, [%rd29+16];
	fma.rn.f64 	%fd112, %fd109, %fd104, %fd110;
	fma.rn.f64 	%fd113, %fd112, %fd104, %fd111;
	ld.global.nc.v2.f64 	{%fd114, %fd115}, [%rd29+32];
	fma.rn.f64 	%fd116, %fd113, %fd104, %fd114;
	fma.rn.f64 	%fd117, %fd116, %fd104, %fd115;
	fma.rn.f64 	%fd118, %fd117, %fd156, %fd156;
	fma.rn.f64 	%fd119, %fd117, %fd104, 0d3FF0000000000000;
	selp.f64 	%fd120, %fd119, %fd118, %p14;
	and.b32  	%r49, %r68, 2;
	setp.eq.s32 	%p15, %r49, 0;
	mov.f64 	%fd121, 0d0000000000000000;
	sub.f64 	%fd122, %fd121, %fd120;
	selp.f64 	%fd123, %fd120, %fd122, %p15;
	fma.rn.f64 	%fd20, %fd5, %fd123, %fd15;
	neg.f64 	%fd124, %fd4;
	mul.f64 	%fd125, %fd4, %fd124;
	mul.f64 	%fd126, %fd5, %fd5;
	sub.f64 	%fd21, %fd125, %fd126;
	fma.rn.f64 	%fd127, %fd21, 0d3FF71547652B82FE, 0d4338000000000000;
	{
	.reg .b32 %temp; 
	mov.b64 	{%r16, %temp}, %fd127;
	}
	mov.f64 	%fd128, 0dC338000000000000;
	add.rn.f64 	%fd129, %fd127, %fd128;
	fma.rn.f64 	%fd130, %fd129, 0dBFE62E42FEFA39EF, %fd21;
	fma.rn.f64 	%fd131, %fd129, 0dBC7ABC9E3B39803F, %fd130;
	fma.rn.f64 	%fd132, %fd131, 0d3E5ADE1569CE2BDF, 0d3E928AF3FCA213EA;
	fma.rn.f64 	%fd133, %fd132, %fd131, 0d3EC71DEE62401315;
	fma.rn.f64 	%fd134, %fd133, %fd131, 0d3EFA01997C89EB71;
	fma.rn.f64 	%fd135, %fd134, %fd131, 0d3F2A01A014761F65;
	fma.rn.f64 	%fd136, %fd135, %fd131, 0d3F56C16C1852B7AF;
	fma.rn.f64 	%fd137, %fd136, %fd131, 0d3F81111111122322;
	fma.rn.f64 	%fd138, %fd137, %fd131, 0d3FA55555555502A1;
	fma.rn.f64 	%fd139, %fd138, %fd131, 0d3FC5555555555511;
	fma.rn.f64 	%fd140, %fd139, %fd131, 0d3FE000000000000B;
	fma.rn.f64 	%fd141, %fd140, %fd131, 0d3FF0000000000000;
	fma.rn.f64 	%fd142, %fd141, %fd131, 0d3FF0000000000000;
	{
	.reg .b32 %temp; 
	mov.b64 	{%r17, %temp}, %fd142;
	}
	{
	.reg .b32 %temp; 
	mov.b64 	{%temp, %r18}, %fd142;
	}
	shl.b32 	%r50, %r16, 20;
	add.s32 	%r51, %r50, %r18;
	mov.b64 	%fd157, {%r17, %r51};
	{
	.reg .b32 %temp; 
	mov.b64 	{%temp, %r52}, %fd21;
	}
	mov.b32 	%f2, %r52;
	abs.f32 	%f1, %f2;
	setp.lt.f32 	%p16, %f1, 0f4086232B;
	@%p16 bra 	$L__BB0_18;
	setp.lt.f64 	%p17, %fd21, 0d0000000000000000;
	add.f64 	%fd143, %fd21, 0d7FF0000000000000;
	selp.f64 	%fd157, 0d0000000000000000, %fd143, %p17;
	setp.geu.f32 	%p18, %f1, 0f40874800;
	@%p18 bra 	$L__BB0_18;
	shr.u32 	%r53, %r16, 31;
	add.s32 	%r54, %r16, %r53;
	shr.s32 	%r55, %r54, 1;
	shl.b32 	%r56, %r55, 20;
	add.s32 	%r57, %r18, %r56;
	mov.b64 	%fd144, {%r17, %r57};
	sub.s32 	%r58, %r16, %r55;
	shl.b32 	%r59, %r58, 20;
	add.s32 	%r60, %r59, 1072693248;
	mov.b32 	%r61, 0;
	mov.b64 	%fd145, {%r61, %r60};
	mul.f64 	%fd157, %fd145, %fd144;
$L__BB0_18:
	ld.param.f64 	%fd152, [_Z16rho_P0projectionPdS_iS_S_iiddS__param_8];
	fma.rn.f64 	%fd146, %fd152, %fd157, %fd20;
	ld.global.f64 	%fd147, [%rd3];
	ld.shared.f64 	%fd148, [%r63];
	fma.rn.f64 	%fd149, %fd148, %fd146, %fd147;
	st.global.f64 	[%rd3], %fd149;
	add.s32 	%r64, %r64, 16;
	add.s32 	%r63, %r63, 8;
	add.s32 	%r62, %r62, 16;
	setp.ne.s32 	%p19, %r64, 72;
	@%p19 bra 	$L__BB0_4;
$L__BB0_19:
	ret;

}
	// .globl	_Z11norm_L2ex_1PdS_PiidiS_S_
.visible .entry _Z11norm_L2ex_1PdS_PiidiS_S_(
	.param .u64 .ptr .align 1 _Z11norm_L2ex_1PdS_PiidiS_S__param_0,
	.param .u64 .ptr .align 1 _Z11norm_L2ex_1PdS_PiidiS_S__param_1,
	.param .u64 .ptr .align 1 _Z11norm_L2ex_1PdS_PiidiS_S__param_2,
	.param .u32 _Z11norm_L2ex_1PdS_PiidiS_S__param_3,
	.param .f64 _Z11norm_L2ex_1PdS_PiidiS_S__param_4,
	.param .u32 _Z11norm_L2ex_1PdS_PiidiS_S__param_5,
	.param .u64 .ptr .align 1 _Z11norm_L2ex_1PdS_PiidiS_S__param_6,
	.param .u64 .ptr .align 1 _Z11norm_L2ex_1PdS_PiidiS_S__param_7
)
{
	.reg .pred 	%p<27>;
	.reg .b32 	%r<85>;
	.reg .b64 	%rd<72>;
	.reg .b64 	%fd<208>;
	// demoted variable
	.shared .align 8 .b8 _ZZ11norm_L2ex_1PdS_PiidiS_S_E11base_L2ex_1[288];
	// demoted variable
	.shared .align 8 .b8 _ZZ11norm_L2ex_1PdS_PiidiS_S_E9coef_L2ex[96];
	// demoted variable
	.shared .align 8 .b8 _ZZ11norm_L2ex_1PdS_PiidiS_S_E9coor_L2ex[192];
	// demoted variable
	.shared .align 4 .b8 _ZZ11norm_L2ex_1PdS_PiidiS_S_E2tt[3072];
	ld.param.u32 	%r28, [_Z11norm_L2ex_1PdS_PiidiS_S__param_3];
	mov.u32 	%r30, %ctaid.x;
	mov.u32 	%r31, %ntid.x;
	mov.u32 	%r32, %tid.x;
	mad.lo.s32 	%r1, %r30, %r31, %r32;
	rem.u32 	%r33, %r1, %r31;
	setp.ne.s32 	%p4, %r33, 0;
	@%p4 bra 	$L__BB1_2;
	mov.b64 	%rd6, 4606045908151397008;
	st.shared.u64 	[_ZZ11norm_L2ex_1PdS_PiidiS_S_E11base_L2ex_1], %rd6;
	mov.b64 	%rd7, 4589210463257646532;
	st.shared.u64 	[_ZZ11norm_L2ex_1PdS_PiidiS_S_E11base_L2ex_1+8], %rd7;
	st.shared.u64 	[_ZZ11norm_L2ex_1PdS_PiidiS_S_E11base_L2ex_1+16], %rd7;
	st.shared.u64 	[_ZZ11norm_L2ex_1PdS_PiidiS_S_E11base_L2ex_1+24], %rd7;
	mov.b64 	%rd8, 4606045908151397007;
	st.shared.u64 	[_ZZ11norm_L2ex_1PdS_PiidiS_S_E11base_L2ex_1+32], %rd8;
	st.shared.u64 	[_ZZ11norm_L2ex_1PdS_PiidiS_S_E11base_L2ex_1+40], %rd7;
	mov.b64 	%rd9, 4589210463257646539;
	st.shared.u64 	[_ZZ11norm_L2ex_1PdS_PiidiS_S_E11base_L2ex_1+48], %rd9;
	st.shared.u64 	[_ZZ11norm_L2ex_1PdS_PiidiS_S_E11base_L2ex_1+56], %rd7;
	st.shared.u64 	[_ZZ11norm_L2ex_1PdS_PiidiS_S_E11base_L2ex_1+64], %rd8;
	mov.b64 	%rd10, 4602691668029376952;
	st.shared.u64 	[_ZZ11norm_L2ex_1PdS_PiidiS_S_E11base_L2ex_1+72], %rd10;
	mov.b64 	%rd11, 4598149521831816337;
	st.shared.u64 	[_ZZ11norm_L2ex_1PdS_PiidiS_S_E11base_L2ex_1+80], %rd11;
	st.shared.u64 	[_ZZ11norm_L2ex_1PdS_PiidiS_S_E11base_L2ex_1+88], %rd11;
	st.shared.u64 	[_ZZ11norm_L2ex_1PdS_PiidiS_S_E11base_L2ex_1+96], %rd11;
	st.shared.u64 	[_ZZ11norm_L2ex_1PdS_PiidiS_S_E11base_L2ex_1+104], %rd10;
	st.shared.u64 	[_ZZ11norm_L2ex_1PdS_PiidiS_S_E11base_L2ex_1+112], %rd11;
	st.shared.u64 	[_ZZ11norm_L2ex_1PdS_PiidiS_S_E11base_L2ex_1+120], %rd11;
	st.shared.u64 	[_ZZ11norm_L2ex_1PdS_PiidiS_S_E11base_L2ex_1+128], %rd11;
	st.shared.u64 	[_ZZ11norm_L2ex_1PdS_PiidiS_S_E11base_L2ex_1+136], %rd10;
	mov.b64 	%rd12, 4603908324381003460;
	st.shared.u64 	[_ZZ11norm_L2ex_1PdS_PiidiS_S_E11base_L2ex_1+144], %rd12;
	mov.b64 	%rd13, 4587819829889480825;
	st.shared.u64 	[_ZZ11norm_L2ex_1PdS_PiidiS_S_E11base_L2ex_1+152], %rd13;
	mov.b64 	%rd14, 4599262432649223017;
	st.shared.u64 	[_ZZ11norm_L2ex_1PdS_PiidiS_S_E11base_L2ex_1+160], %rd14;
	st.shared.u64 	[_ZZ11norm_L2ex_1PdS_PiidiS_S_E11base_L2ex_1+168], %rd14;
	st.shared.u64 	[_ZZ11norm_L2ex_1PdS_PiidiS_S_E11base_L2ex_1+176], %rd12;
	st.shared.u64 	[_ZZ11norm_L2ex_1PdS_PiidiS_S_E11base_L2ex_1+184], %rd13;
	mov.b64 	%rd15, 4599262432649223015;
	st.shared.u64 	[_ZZ11norm_L2ex_1PdS_PiidiS_S_E11base_L2ex_1+192], %rd15;
	st.shared.u64 	[_ZZ11norm_L2ex_1PdS_PiidiS_S_E11base_L2ex_1+200], %rd13;
	st.shared.u64 	[_ZZ11norm_L2ex_1PdS_PiidiS_S_E11base_L2ex_1+208], %rd12;
	st.shared.u64 	[_ZZ11norm_L2ex_1PdS_PiidiS_S_E11base_L2ex_1+216], %rd12;
	st.shared.u64 	[_ZZ11norm_L2ex_1PdS_PiidiS_S_E11base_L2ex_1+224], %rd14;
	st.shared.u64 	[_ZZ11norm_L2ex_1PdS_PiidiS_S_E11base_L2ex_1+232], %rd13;
	st.shared.u64 	[_ZZ11norm_L2ex_1PdS_PiidiS_S_E11base_L2ex_1+240], %rd13;
	st.shared.u64 	[_ZZ11norm_L2ex_1PdS_PiidiS_S_E11base_L2ex_1+248], %rd12;
	st.shared.u64 	[_ZZ11norm_L2ex_1PdS_PiidiS_S_E11base_L2ex_1+256], %rd14;
	mov.b64 	%rd16, 4587819829889480839;
	st.shared.u64 	[_ZZ11norm_L2ex_1PdS_PiidiS_S_E11base_L2ex_1+264], %rd16;
	st.shared.u64 	[_ZZ11norm_L2ex_1PdS_PiidiS_S_E11base_L2ex_1+272], %rd14;
	st.shared.u64 	[_ZZ11norm_L2ex_1PdS_PiidiS_S_E11base_L2ex_1+280], %rd12;
	mov.b64 	%rd17, 4582984744652665456;
	st.shared.u64 	[_ZZ11norm_L2ex_1PdS_PiidiS_S_E9coef_L2ex], %rd17;
	st.shared.u64 	[_ZZ11norm_L2ex_1PdS_PiidiS_S_E9coef_L2ex+8], %rd17;
	st.shared.u64 	[_ZZ11norm_L2ex_1PdS_PiidiS_S_E9coef_L2ex+16], %rd17;
	mov.b64 	%rd18, 4588576159081287295;
	st.shared.u64 	[_ZZ11norm_L2ex_1PdS_PiidiS_S_E9coef_L2ex+24], %rd18;
	st.shared.u64 	[_ZZ11norm_L2ex_1PdS_PiidiS_S_E9coef_L2ex+32], %rd18;
	st.shared.u64 	[_ZZ11norm_L2ex_1PdS_PiidiS_S_E9coef_L2ex+40], %rd18;
	mov.b64 	%rd19, 4586130870208308895;
	st.shared.u64 	[_ZZ11norm_L2ex_1PdS_PiidiS_S_E9coef_L2ex+48], %rd19;
	st.shared.u64 	[_ZZ11norm_L2ex_1PdS_PiidiS_S_E9coef_L2ex+56], %rd19;
	st.shared.u64 	[_ZZ11norm_L2ex_1PdS_PiidiS_S_E9coef_L2ex+64], %rd19;
	st.shared.u64 	[_ZZ11norm_L2ex_1PdS_PiidiS_S_E9coef_L2ex+72], %rd19;
	st.shared.u64 	[_ZZ11norm_L2ex_1PdS_PiidiS_S_E9coef_L2ex+80], %rd19;
	st.shared.u64 	[_ZZ11norm_L2ex_1PdS_PiidiS_S_E9coef_L2ex+88], %rd19;
	st.shared.u64 	[_ZZ11norm_L2ex_1PdS_PiidiS_S_E9coor_L2ex], %rd7;
	st.shared.u64 	[_ZZ11norm_L2ex_1PdS_PiidiS_S_E9coor_L2ex+8], %rd7;
	st.shared.u64 	[_ZZ11norm_L2ex_1PdS_PiidiS_S_E9coor_L2ex+16], %rd8;
	st.shared.u64 	[_ZZ11norm_L2ex_1PdS_PiidiS_S_E9coor_L2ex+24], %rd7;
	st.shared.u64 	[_ZZ11norm_L2ex_1PdS_PiidiS_S_E9coor_L2ex+32], %rd7;
	st.shared.u64 	[_ZZ11norm_L2ex_1PdS_PiidiS_S_E9coor_L2ex+40], %rd8;
	st.shared.u64 	[_ZZ11norm_L2ex_1PdS_PiidiS_S_E9coor_L2ex+48], %rd11;
	st.shared.u64 	[_ZZ11norm_L2ex_1PdS_PiidiS_S_E9coor_L2ex+56], %rd11;
	st.shared.u64 	[_ZZ11norm_L2ex_1PdS_PiidiS_S_E9coor_L2ex+64], %rd10;
	st.shared.u64 	[_ZZ11norm_L2ex_1PdS_PiidiS_S_E9coor_L2ex+72], %rd11;
	st.shared.u64 	[_ZZ11norm_L2ex_1PdS_PiidiS_S_E9coor_L2ex+80], %rd11;
	st.shared.u64 	[_ZZ11norm_L2ex_1PdS_PiidiS_S_E9coor_L2ex+88], %rd10;
	st.shared.u64 	[_ZZ11norm_L2ex_1PdS_PiidiS_S_E9coor_L2ex+96], %rd13;
	st.shared.u64 	[_ZZ11norm_L2ex_1PdS_PiidiS_S_E9coor_L2ex+104], %rd14;
	st.shared.u64 	[_ZZ11norm_L2ex_1PdS_PiidiS_S_E9coor_L2ex+112], %rd12;
	st.shared.u64 	[_ZZ11norm_L2ex_1PdS_PiidiS_S_E9coor_L2ex+120], %rd13;
	st.shared.u64 	[_ZZ11norm_L2ex_1PdS_PiidiS_S_E9coor_L2ex+128], %rd13;
	st.shared.u64 	[_ZZ11norm_L2ex_1PdS_PiidiS_S_E9coor_L2ex+136], %rd12;
	st.shared.u64 	[_ZZ11norm_L2ex_1PdS_PiidiS_S_E9coor_L2ex+144], %rd14;
	st.shared.u64 	[_ZZ11norm_L2ex_1PdS_PiidiS_S_E9coor_L2ex+152], %rd13;
	st.shared.u64 	[_ZZ11norm_L2ex_1PdS_PiidiS_S_E9coor_L2ex+160], %rd12;
	st.shared.u64 	[_ZZ11norm_L2ex_1PdS_PiidiS_S_E9coor_L2ex+168], %rd14;
	st.shared.u64 	[_ZZ11norm_L2ex_1PdS_PiidiS_S_E9coor_L2ex+176], %rd14;
	st.shared.u64 	[_ZZ11norm_L2ex_1PdS_PiidiS_S_E9coor_L2ex+184], %rd12;
$L__BB1_2:
	bar.sync 	0;
	setp.ge.s32 	%p5, %r1, %r28;
	@%p5 bra 	$L__BB1_20;
	ld.param.u32 	%r75, [_Z11norm_L2ex_1PdS_PiidiS_S__param_5];
	ld.param.f64 	%fd200, [_Z11norm_L2ex_1PdS_PiidiS_S__param_4];
	ld.param.u64 	%rd69, [_Z11norm_L2ex_1PdS_PiidiS_S__param_2];
	ld.param.u64 	%rd68, [_Z11norm_L2ex_1PdS_PiidiS_S__param_1];
	ld.param.u64 	%rd67, [_Z11norm_L2ex_1PdS_PiidiS_S__param_0];
	cvta.to.global.u64 	%rd20, %rd67;
	cvta.to.global.u64 	%rd21, %rd68;
	mul.lo.s32 	%r38, %r1, 3;
	cvta.to.global.u64 	%rd22, %rd69;
	mul.wide.s32 	%rd23, %r38, 4;
	add.s64 	%rd24, %rd22, %rd23;
	ld.global.u32 	%r2, [%rd24];
	mov.u32 	%r40, _ZZ11norm_L2ex_1PdS_PiidiS_S_E2tt;
	mad.lo.s32 	%r41, %r32, 12, %r40;
	st.shared.u32 	[%r41], %r2;
	ld.global.u32 	%r3, [%rd24+4];
	st.shared.u32 	[%r41+4], %r3;
	ld.global.u32 	%r4, [%rd24+8];
	st.shared.u32 	[%r41+8], %r4;
	mul.wide.s32 	%rd25, %r4, 8;
	add.s64 	%rd26, %rd21, %rd25;
	ld.global.f64 	%fd38, [%rd26];
	mul.wide.s32 	%rd27, %r2, 8;
	add.s64 	%rd28, %rd21, %rd27;
	ld.global.f64 	%fd1, [%rd28];
	sub.f64 	%fd2, %fd38, %fd1;
	mul.wide.s32 	%rd29, %r3, 8;
	add.s64 	%rd30, %rd21, %rd29;
	ld.global.f64 	%fd39, [%rd30];
	sub.f64 	%fd3, %fd1, %fd39;
	add.s64 	%rd31, %rd20, %rd27;
	ld.global.f64 	%fd4, [%rd31];
	add.s64 	%rd32, %rd20, %rd25;
	ld.global.f64 	%fd40, [%rd32];
	sub.f64 	%fd5, %fd4, %fd40;
	add.s64 	%rd33, %rd20, %rd29;
	ld.global.f64 	%fd41, [%rd33];
	sub.f64 	%fd6, %fd41, %fd4;
	mul.wide.s32 	%rd34, %r75, 8;
	add.s64 	%rd35, %rd20, %rd34;
	ld.global.f64 	%fd7, [%rd35];
	add.s64 	%rd36, %rd21, %rd34;
	ld.global.f64 	%fd8, [%rd36];
	abs.f64 	%fd42, %fd200;
	setp.eq.f64 	%p6, %fd42, 0d7FF0000000000000;
	mul.f64 	%fd43, %fd200, 0d3FE45F306DC9C883;
	cvt.rni.s32.f64 	%r42, %fd43;
	cvt.rn.f64.s32 	%fd44, %r42;
	fma.rn.f64 	%fd45, %fd44, 0dBFF921FB54442D18, %fd200;
	fma.rn.f64 	%fd46, %fd44, 0dBC91A62633145C00, %fd45;
	fma.rn.f64 	%fd47, %fd44, 0dB97B839A252049C0, %fd46;
	setp.ltu.f64 	%p7, %fd42, 0d41E0000000000000;
	mov.f64 	%fd202, 0d0000000000000000;
	mul.rn.f64 	%fd48, %fd200, %fd202;
	abs.f64 	%fd49, %fd7;
	setp.eq.f64 	%p8, %fd49, 0d7FF0000000000000;
	mul.f64 	%fd50, %fd7, 0d3FE45F306DC9C883;
	cvt.rni.s32.f64 	%r43, %fd50;
	cvt.rn.f64.s32 	%fd51, %r43;
	fma.rn.f64 	%fd52, %fd51, 0dBFF921FB54442D18, %fd7;
	fma.rn.f64 	%fd53, %fd51, 0dBC91A62633145C00, %fd52;
	fma.rn.f64 	%fd54, %fd51, 0dB97B839A252049C0, %fd53;
	setp.ltu.f64 	%p9, %fd49, 0d41E0000000000000;
	mul.rn.f64 	%fd55, %fd7, %fd202;
	abs.f64 	%fd56, %fd8;
	setp.eq.f64 	%p10, %fd56, 0d7FF0000000000000;
	mul.f64 	%fd57, %fd8, 0d3FE45F306DC9C883;
	cvt.rni.s32.f64 	%r44, %fd57;
	cvt.rn.f64.s32 	%fd58, %r44;
	fma.rn.f64 	%fd59, %fd58, 0dBFF921FB54442D18, %fd8;
	fma.rn.f64 	%fd60, %fd58, 0dBC91A62633145C00, %fd59;
	fma.rn.f64 	%fd61, %fd58, 0dB97B839A252049C0, %fd60;
	setp.ltu.f64 	%p11, %fd56, 0d41E0000000000000;
	mul.rn.f64 	%fd62, %fd8, %fd202;
	or.pred  	%p1, %p6, %p7;
	selp.f64 	%fd9, %fd48, %fd47, %p6;
	selp.b32 	%r5, 0, %r42, %p6;
	or.pred  	%p2, %p8, %p9;
	selp.f64 	%fd10, %fd55, %fd54, %p8;
	selp.b32 	%r6, 0, %r43, %p8;
	or.pred  	%p3, %p10, %p11;
	selp.f64 	%fd11, %fd62, %fd61, %p10;
	selp.b32 	%r7, 0, %r44, %p10;
	mov.u32 	%r45, _ZZ11norm_L2ex_1PdS_PiidiS_S_E9coor_L2ex;
	add.s32 	%r76, %r45, 8;
	mov.b32 	%r79, 8;
	mov.u32 	%r78, _ZZ11norm_L2ex_1PdS_PiidiS_S_E9coef_L2ex;
	mov.b32 	%r77, 0;
$L__BB1_4:
	ld.shared.f64 	%fd63, [%r76+-8];
	fma.rn.f64 	%fd64, %fd6, %fd63, %fd4;
	ld.shared.f64 	%fd65, [%r76];
	mul.f64 	%fd66, %fd5, %fd65;
	sub.f64 	%fd13, %fd64, %fd66;
	mul.f64 	%fd67, %fd3, %fd63;
	sub.f64 	%fd68, %fd1, %fd67;
	fma.rn.f64 	%fd14, %fd2, %fd65, %fd68;
	mov.f64 	%fd203, %fd9;
	mov.u32 	%r80, %r5;
	@%p1 bra 	$L__BB1_6;
	ld.param.f64 	%fd201, [_Z11norm_L2ex_1PdS_PiidiS_S__param_4];
	{ // callseq 3, 0
	.param .b64 param0;
	st.param.f64 	[param0], %fd201;
	.param .align 16 .b8 retval0[16];
	call.uni (retval0), 
	__internal_trig_reduction_slowpathd, 
	(
	param0
	);
	ld.param.f64 	%fd203, [retval0];
	ld.param.b32 	%r80, [retval0+8];
	} // callseq 3
$L__BB1_6:
	shl.b32 	%r47, %r80, 6;
	cvt.u64.u32 	%rd37, %r47;
	and.b64  	%rd38, %rd37, 64;
	mov.u64 	%rd39, __cudart_sin_cos_coeffs;
	add.s64 	%rd40, %rd39, %rd38;
	mul.rn.f64 	%fd70, %fd203, %fd203;
	and.b32  	%r48, %r80, 1;
	setp.eq.b32 	%p12, %r48, 1;
	selp.f64 	%fd71, 0dBDA8FF8320FD8164, 0d3DE5DB65F9785EBA, %p12;
	ld.global.nc.v2.f64 	{%fd72, %fd73}, [%rd40];
	fma.rn.f64 	%fd74, %fd71, %fd70, %fd72;
	fma.rn.f64 	%fd75, %fd74, %fd70, %fd73;
	ld.global.nc.v2.f64 	{%fd76, %fd77}, [%rd40+16];
	fma.rn.f64 	%fd78, %fd75, %fd70, %fd76;
	fma.rn.f64 	%fd79, %fd78, %fd70, %fd77;
	ld.global.nc.v2.f64 	{%fd80, %fd81}, [%rd40+32];
	fma.rn.f64 	%fd82, %fd79, %fd70, %fd80;
	fma.rn.f64 	%fd83, %fd82, %fd70, %fd81;
	fma.rn.f64 	%fd84, %fd83, %fd203, %fd203;
	fma.rn.f64 	%fd85, %fd83, %fd70, 0d3FF0000000000000;
	selp.f64 	%fd86, %fd85, %fd84, %p12;
	and.b32  	%r49, %r80, 2;
	setp.eq.s32 	%p13, %r49, 0;
	mov.f64 	%fd87, 0d0000000000000000;
	sub.f64 	%fd88, %fd87, %fd86;
	selp.f64 	%fd17, %fd86, %fd88, %p13;
	abs.f64 	%fd18, %fd13;
	setp.neu.f64 	%p14, %fd18, 0d7FF0000000000000;
	@%p14 bra 	$L__BB1_8;
	mov.f64 	%fd94, 0d0000000000000000;
	mul.rn.f64 	%fd204, %fd13, %fd94;
	mov.b32 	%r81, 0;
	bra.uni 	$L__BB1_10;
$L__BB1_8:
	mul.f64 	%fd89, %fd13, 0d3FE45F306DC9C883;
	cvt.rni.s32.f64 	%r81, %fd89;
	cvt.rn.f64.s32 	%fd90, %r81;
	fma.rn.f64 	%fd91, %fd90, 0dBFF921FB54442D18, %fd13;
	fma.rn.f64 	%fd92, %fd90, 0dBC91A62633145C00, %fd91;
	fma.rn.f64 	%fd204, %fd90, 0dB97B839A252049C0, %fd92;
	setp.ltu.f64 	%p15, %fd18, 0d41E0000000000000;
	@%p15 bra 	$L__BB1_10;
	{ // callseq 4, 0
	.param .b64 param0;
	st.param.f64 	[param0], %fd13;
	.param .align 16 .b8 retval0[16];
	call.uni (retval0), 
	__internal_trig_reduction_slowpathd, 
	(
	param0
	);
	ld.param.f64 	%fd204, [retval0];
	ld.param.b32 	%r81, [retval0+8];
	} // callseq 4
$L__BB1_10:
	shl.b32 	%r52, %r81, 6;
	cvt.u64.u32 	%rd41, %r52;
	and.b64  	%rd42, %rd41, 64;
	mov.u64 	%rd43, __cudart_sin_cos_coeffs;
	add.s64 	%rd44, %rd43, %rd42;
	mul.rn.f64 	%fd95, %fd204, %fd204;
	and.b32  	%r53, %r81, 1;
	setp.eq.b32 	%p16, %r53, 1;
	selp.f64 	%fd96, 0dBDA8FF8320FD8164, 0d3DE5DB65F9785EBA, %p16;
	ld.global.nc.v2.f64 	{%fd97, %fd98}, [%rd44];
	fma.rn.f64 	%fd99, %fd96, %fd95, %fd97;
	fma.rn.f64 	%fd100, %fd99, %fd95, %fd98;
	ld.global.nc.v2.f64 	{%fd101, %fd102}, [%rd44+16];
	fma.rn.f64 	%fd103, %fd100, %fd95, %fd101;
	fma.rn.f64 	%fd104, %fd103, %fd95, %fd102;
	ld.global.nc.v2.f64 	{%fd105, %fd106}, [%rd44+32];
	fma.rn.f64 	%fd107, %fd104, %fd95, %fd105;
	fma.rn.f64 	%fd108, %fd107, %fd95, %fd106;
	fma.rn.f64 	%fd109, %fd108, %fd204, %fd204;
	fma.rn.f64 	%fd110, %fd108, %fd95, 0d3FF0000000000000;
	selp.f64 	%fd111, %fd110, %fd109, %p16;
	and.b32  	%r54, %r81, 2;
	setp.eq.s32 	%p17, %r54, 0;
	mov.f64 	%fd112, 0d0000000000000000;
	sub.f64 	%fd113, %fd112, %fd111;
	selp.f64 	%fd23, %fd111, %fd113, %p17;
	abs.f64 	%fd24, %fd14;
	setp.neu.f64 	%p18, %fd24, 0d7FF0000000000000;
	@%p18 bra 	$L__BB1_12;
	mov.f64 	%fd119, 0d0000000000000000;
	mul.rn.f64 	%fd205, %fd14, %fd119;
	mov.b32 	%r82, 0;
	bra.uni 	$L__BB1_14;
$L__BB1_12:
	mul.f64 	%fd114, %fd14, 0d3FE45F306DC9C883;
	cvt.rni.s32.f64 	%r82, %fd114;
	cvt.rn.f64.s32 	%fd115, %r82;
	fma.rn.f64 	%fd116, %fd115, 0dBFF921FB54442D18, %fd14;
	fma.rn.f64 	%fd117, %fd115, 0dBC91A62633145C00, %fd116;
	fma.rn.f64 	%fd205, %fd115, 0dB97B839A252049C0, %fd117;
	setp.ltu.f64 	%p19, %fd24, 0d41E0000000000000;
	@%p19 bra 	$L__BB1_14;
	{ // callseq 5, 0
	.param .b64 param0;
	st.param.f64 	[param0], %fd14;
	.param .align 16 .b8 retval0[16];
	call.uni (retval0), 
	__internal_trig_reduction_slowpathd, 
	(
	param0
	);
	ld.param.f64 	%fd205, [retval0];
	ld.param.b32 	%r82, [retval0+8];
	} // callseq 5
$L__BB1_14:
	shl.b32 	%r57, %r82, 6;
	cvt.u64.u32 	%rd45, %r57;
	and.b64  	%rd46, %rd45, 64;
	mov.u64 	%rd47, __cudart_sin_cos_coeffs;
	add.s64 	%rd48, %rd47, %rd46;
	mul.rn.f64 	%fd120, %fd205, %fd205;
	and.b32  	%r58, %r82, 1;
	setp.eq.b32 	%p20, %r58, 1;
	selp.f64 	%fd121, 0dBDA8FF8320FD8164, 0d3DE5DB65F9785EBA, %p20;
	ld.global.nc.v2.f64 	{%fd122, %fd123}, [%rd48];
	fma.rn.f64 	%fd124, %fd121, %fd120, %fd122;
	fma.rn.f64 	%fd125, %fd124, %fd120, %fd123;
	ld.global.nc.v2.f64 	{%fd126, %fd127}, [%rd48+16];
	fma.rn.f64 	%fd128, %fd125, %fd120, %fd126;
	fma.rn.f64 	%fd129, %fd128, %fd120, %fd127;
	ld.global.nc.v2.f64 	{%fd130, %fd131}, [%rd48+32];
	fma.rn.f64 	%fd132, %fd129, %fd120, %fd130;
	fma.rn.f64 	%fd133, %fd132, %fd120, %fd131;
	fma.rn.f64 	%fd134, %fd133, %fd205, %fd205;
	fma.rn.f64 	%fd135, %fd133, %fd120, 0d3FF0000000000000;
	selp.f64 	%fd136, %fd135, %fd134, %p20;
	and.b32  	%r59, %r82, 2;
	setp.eq.s32 	%p21, %r59, 0;
	mov.f64 	%fd137, 0d0000000000000000;
	sub.f64 	%fd138, %fd137, %fd136;
	selp.f64 	%fd139, %fd136, %fd138, %p21;
	mul.f64 	%fd29, %fd23, %fd139;
	mov.f64 	%fd206, %fd10;
	mov.u32 	%r83, %r6;
	@%p2 bra 	$L__BB1_16;
	{ // callseq 6, 0
	.param .b64 param0;
	st.param.f64 	[param0], %fd7;
	.param .align 16 .b8 retval0[16];
	call.uni (retval0), 
	__internal_trig_reduction_slowpathd, 
	(
	param0
	);
	ld.param.f64 	%fd206, [retval0];
	ld.param.b32 	%r83, [retval0+8];
	} // callseq 6
$L__BB1_16:
	shl.b32 	%r61, %r83, 6;
	cvt.u64.u32 	%rd49, %r61;
	and.b64  	%rd50, %rd49, 64;
	mov.u64 	%rd51, __cudart_sin_cos_coeffs;
	add.s64 	%rd52, %rd51, %rd50;
	mul.rn.f64 	%fd141, %fd206, %fd206;
	and.b32  	%r62, %r83, 1;
	setp.eq.b32 	%p22, %r62, 1;
	selp.f64 	%fd142, 0dBDA8FF8320FD8164, 0d3DE5DB65F9785EBA, %p22;
	ld.global.nc.v2.f64 	{%fd143, %fd144}, [%rd52];
	fma.rn.f64 	%fd145, %fd142, %fd141, %fd143;
	fma.rn.f64 	%fd146, %fd145, %fd141, %fd144;
	ld.global.nc.v2.f64 	{%fd147, %fd148}, [%rd52+16];
	fma.rn.f64 	%fd149, %fd146, %fd141, %fd147;
	fma.rn.f64 	%fd150, %fd149, %fd141, %fd148;
	ld.global.nc.v2.f64 	{%fd151, %fd152}, [%rd52+32];
	fma.rn.f64 	%fd153, %fd150, %fd141, %fd151;
	fma.rn.f64 	%fd154, %fd153, %fd141, %fd152;
	fma.rn.f64 	%fd155, %fd154, %fd206, %fd206;
	fma.rn.f64 	%fd156, %fd154, %fd141, 0d3FF0000000000000;
	selp.f64 	%fd157, %fd156, %fd155, %p22;
	and.b32  	%r63, %r83, 2;
	setp.eq.s32 	%p23, %r63, 0;
	mov.f64 	%fd158, 0d0000000000000000;
	sub.f64 	%fd159, %fd158, %fd157;
	selp.f64 	%fd32, %fd157, %fd159, %p23;
	mov.f64 	%fd207, %fd11;
	mov.u32 	%r84, %r7;
	@%p3 bra 	$L__BB1_18;
	{ // callseq 7, 0
	.param .b64 param0;
	st.param.f64 	[param0], %fd8;
	.param .align 16 .b8 retval0[16];
	call.uni (retval0), 
	__internal_trig_reduction_slowpathd, 
	(
	param0
	);
	ld.param.f64 	%fd207, [retval0];
	ld.param.b32 	%r84, [retval0+8];
	} // callseq 7
$L__BB1_18:
	ld.param.u64 	%rd70, [_Z11norm_L2ex_1PdS_PiidiS_S__param_6];
	shl.b32 	%r65, %r84, 6;
	cvt.u64.u32 	%rd53, %r65;
	and.b64  	%rd54, %rd53, 64;
	mov.u64 	%rd55, __cudart_sin_cos_coeffs;
	add.s64 	%rd56, %rd55, %rd54;
	mul.rn.f64 	%fd161, %fd207, %fd207;
	and.b32  	%r66, %r84, 1;
	setp.eq.b32 	%p24, %r66, 1;
	selp.f64 	%fd162, 0dBDA8FF8320FD8164, 0d3DE5DB65F9785EBA, %p24;
	ld.global.nc.v2.f64 	{%fd163, %fd164}, [%rd56];
	fma.rn.f64 	%fd165, %fd162, %fd161, %fd163;
	fma.rn.f64 	%fd166, %fd165, %fd161, %fd164;
	ld.global.nc.v2.f64 	{%fd167, %fd168}, [%rd56+16];
	fma.rn.f64 	%fd169, %fd166, %fd161, %fd167;
	fma.rn.f64 	%fd170, %fd169, %fd161, %fd168;
	ld.global.nc.v2.f64 	{%fd171, %fd172}, [%rd56+32];
	fma.rn.f64 	%fd173, %fd170, %fd161, %fd171;
	fma.rn.f64 	%fd174, %fd173, %fd161, %fd172;
	fma.rn.f64 	%fd175, %fd174, %fd207, %fd207;
	fma.rn.f64 	%fd176, %fd174, %fd161, 0d3FF0000000000000;
	selp.f64 	%fd177, %fd176, %fd175, %p24;
	and.b32  	%r67, %r84, 2;
	setp.eq.s32 	%p25, %r67, 0;
	mov.f64 	%fd178, 0d0000000000000000;
	sub.f64 	%fd179, %fd178, %fd177;
	selp.f64 	%fd180, %fd177, %fd179, %p25;
	mul.f64 	%fd181, %fd32, %fd180;
	sub.f64 	%fd182, %fd29, %fd181;
	mul.f64 	%fd183, %fd17, %fd182;
	mov.u32 	%r68, _ZZ11norm_L2ex_1PdS_PiidiS_S_E11base_L2ex_1;
	add.s32 	%r69, %r68, %r77;
	ld.shared.f64 	%fd184, [%r69];
	cvta.to.global.u64 	%rd57, %rd70;
	mul.wide.s32 	%rd58, %r2, 8;
	add.s64 	%rd59, %rd57, %rd58;
	ld.global.f64 	%fd185, [%rd59];
	add.s32 	%r70, %r68, %r79;
	ld.shared.f64 	%fd186, [%r70];
	mul.wide.s32 	%rd60, %r3, 8;
	add.s64 	%rd61, %rd57, %rd60;
	ld.global.f64 	%fd187, [%rd61];
	mul.f64 	%fd188, %fd186, %fd187;
	fma.rn.f64 	%fd189, %fd184, %fd185, %fd188;
	ld.shared.f64 	%fd190, [%r69+16];
	mul.wide.s32 	%rd62, %r4, 8;
	add.s64 	%rd63, %rd57, %rd62;
	ld.global.f64 	%fd191, [%rd63];
	fma.rn.f64 	%fd192, %fd190, %fd191, %fd189;
	ld.shared.f64 	%fd193, [%r78];
	sub.f64 	%fd194, %fd183, %fd192;
	mul.f64 	%fd195, %fd193, %fd194;
	fma.rn.f64 	%fd202, %fd194, %fd195, %fd202;
	add.s32 	%r79, %r79, 24;
	add.s32 	%r78, %r78, 8;
	add.s32 	%r77, %r77, 24;
	add.s32 	%r76, %r76, 16;
	setp.ne.s32 	%p26, %r79, 296;
	@%p26 bra 	$L__BB1_4;
	ld.param.u64 	%rd71, [_Z11norm_L2ex_1PdS_PiidiS_S__param_7];
	mul.f64 	%fd196, %fd3, %fd5;
	mul.f64 	%fd197, %fd2, %fd6;
	sub.f64 	%fd198, %fd197, %fd196;
	mul.f64 	%fd199, %fd198, %fd202;
	mov.u32 	%r71, %ctaid.x;
	mov.u32 	%r72, %ntid.x;
	mov.u32 	%r73, %tid.x;
	mad.lo.s32 	%r74, %r71, %r72, %r73;
	cvta.to.global.u64 	%rd64, %rd71;
	mul.wide.s32 	%rd65, %r74, 8;
	add.s64 	%rd66, %rd64, %rd65;
	st.global.f64 	[%rd66], %fd199;
$L__BB1_20:
	ret;

}
	// .globl	_Z11norm_L2ex_2PdS_PiidiS_iS_
.visible .entry _Z11norm_L2ex_2PdS_PiidiS_iS_(
	.param .u64 .ptr .align 1 _Z11norm_L2ex_2PdS_PiidiS_iS__param_0,
	.param .u64 .ptr .align 1 _Z11norm_L2ex_2PdS_PiidiS_iS__param_1,
	.param .u64 .ptr .align 1 _Z11norm_L2ex_2PdS_PiidiS_iS__param_2,
	.param .u32 _Z11norm_L2ex_2PdS_PiidiS_iS__param_3,
	.param .f64 _Z11norm_L2ex_2PdS_PiidiS_iS__param_4,
	.param .u32 _Z11norm_L2ex_2PdS_PiidiS_iS__param_5,
	.param .u64 .ptr .align 1 _Z11norm_L2ex_2PdS_PiidiS_iS__param_6,
	.param .u32 _Z11norm_L2ex_2PdS_PiidiS_iS__param_7,
	.param .u64 .ptr .align 1 _Z11norm_L2ex_2PdS_PiidiS_iS__param_8
)
{
	.reg .pred 	%p<15>;
	.reg .b32 	%r<70>;
	.reg .b64 	%rd<105>;
	.reg .b64 	%fd<142>;
	// demoted variable
	.shared .align 8 .b8 _ZZ11norm_L2ex_2PdS_PiidiS_iS_E11base_L2ex_2[576];
	// demoted variable
	.shared .align 8 .b8 _ZZ11norm_L2ex_2PdS_PiidiS_iS_E9coef_L2ex[96];
	// demoted variable
	.shared .align 8 .b8 _ZZ11norm_L2ex_2PdS_PiidiS_iS_E9coor_L2ex[192];
	// demoted variable
	.shared .align 4 .b8 _ZZ11norm_L2ex_2PdS_PiidiS_iS_E2tt[6144];
	ld.param.u64 	%rd1, [_Z11norm_L2ex_2PdS_PiidiS_iS__param_0];
	ld.param.u64 	%rd2, [_Z11norm_L2ex_2PdS_PiidiS_iS__param_1];
	ld.param.u64 	%rd3, [_Z11norm_L2ex_2PdS_PiidiS_iS__param_2];
	ld.param.u32 	%r30, [_Z11norm_L2ex_2PdS_PiidiS_iS__param_3];
	ld.param.f64 	%fd23, [_Z11norm_L2ex_2PdS_PiidiS_iS__param_4];
	ld.param.u32 	%r31, [_Z11norm_L2ex_2PdS_PiidiS_iS__param_7];
	mov.u32 	%r32, %ctaid.x;
	mov.u32 	%r33, %ntid.x;
	mov.u32 	%r1, %tid.x;
	mad.lo.s32 	%r2, %r32, %r33, %r1;
	rem.u32 	%r34, %r2, %r33;
	setp.ne.s32 	%p1, %r34, 0;
	@%p1 bra 	$L__BB2_2;
	mov.b64 	%rd6, 4604059692201278440;
	st.shared.u64 	[_ZZ11norm_L2ex_2PdS_PiidiS_iS_E11base_L2ex_2], %rd6;
	mov.b64 	%rd7, -4635266352018507108;
	st.shared.u64 	[_ZZ11norm_L2ex_2PdS_PiidiS_iS_E11base_L2ex_2+8], %rd7;
	st.shared.u64 	[_ZZ11norm_L2ex_2PdS_PiidiS_iS_E11base_L2ex_2+16], %rd7;
	mov.b64 	%rd8, 4580246106962379701;
	st.shared.u64 	[_ZZ11norm_L2ex_2PdS_PiidiS_iS_E11base_L2ex_2+24], %rd8;
	mov.b64 	%rd9, 4597112884091009690;
	st.shared.u64 	[_ZZ11norm_L2ex_2PdS_PiidiS_iS_E11base_L2ex_2+32], %rd9;
	st.shared.u64 	[_ZZ11norm_L2ex_2PdS_PiidiS_iS_E11base_L2ex_2+40], %rd9;
	mov.b64 	%rd10, -4635266352018507117;
	st.shared.u64 	[_ZZ11norm_L2ex_2PdS_PiidiS_iS_E11base_L2ex_2+48], %rd10;
	mov.b64 	%rd11, 4604059692201278441;
	st.shared.u64 	[_ZZ11norm_L2ex_2PdS_PiidiS_iS_E11base_L2ex_2+56], %rd11;
	st.shared.u64 	[_ZZ11norm_L2ex_2PdS_PiidiS_iS_E11base_L2ex_2+64], %rd7;
	mov.b64 	%rd12, 4597112884091009691;
	st.shared.u64 	[_ZZ11norm_L2ex_2PdS_PiidiS_iS_E11base_L2ex_2+72], %rd12;
	mov.b64 	%rd13, 4580246106962379698;
	st.shared.u64 	[_ZZ11norm_L2ex_2PdS_PiidiS_iS_E11base_L2ex_2+80], %rd13;
	mov.b64 	%rd14, 4597112884091009680;
	st.shared.u64 	[_ZZ11norm_L2ex_2PdS_PiidiS_iS_E11base_L2ex_2+88], %rd14;
	mov.b64 	%rd15, -4635266352018507104;
	st.shared.u64 	[_ZZ11norm_L2ex_2PdS_PiidiS_iS_E11base_L2ex_2+96], %rd15;
	st.shared.u64 	[_ZZ11norm_L2ex_2PdS_PiidiS_iS_E11base_L2ex_2+104], %rd7;
	st.shared.u64 	[_ZZ11norm_L2ex_2PdS_PiidiS_iS_E11base_L2ex_2+112], %rd11;
	st.shared.u64 	[_ZZ11norm_L2ex_2PdS_PiidiS_iS_E11base_L2ex_2+120], %rd12;
	st.shared.u64 	[_ZZ11norm_L2ex_2PdS_PiidiS_iS_E11base_L2ex_2+128], %rd14;
	st.shared.u64 	[_ZZ11norm_L2ex_2PdS_PiidiS_iS_E11base_L2ex_2+136], %rd13;
	mov.b64 	%rd16, 4564240206459381260;
	st.shared.u64 	[_ZZ11norm_L2ex_2PdS_PiidiS_iS_E11base_L2ex_2+144], %rd16;
	mov.b64 	%rd17, -4629700490252942776;
	st.shared.u64 	[_ZZ11norm_L2ex_2PdS_PiidiS_iS_E11base_L2ex_2+152], %rd17;
	st.shared.u64 	[_ZZ11norm_L2ex_2PdS_PiidiS_iS_E11base_L2ex_2+160], %rd17;
	mov.b64 	%rd18, 4598123897434429146;
	st.shared.u64 	[_ZZ11norm_L2ex_2PdS_PiidiS_iS_E11base_L2ex_2+168], %rd18;
	mov.b64 	%rd19, 4602678745856574023;
	st.shared.u64 	[_ZZ11norm_L2ex_2PdS_PiidiS_iS_E11base_L2ex_2+176], %rd19;
	st.shared.u64 	[_ZZ11norm_L2ex_2PdS_PiidiS_iS_E11base_L2ex_2+184], %rd19;
	mov.b64 	%rd20, -4629700490252942778;
	st.shared.u64 	[_ZZ11norm_L2ex_2PdS_PiidiS_iS_E11base_L2ex_2+192], %rd20;
	mov.b64 	%rd21, 4564240206459381767;
	st.shared.u64 	[_ZZ11norm_L2ex_2PdS_PiidiS_iS_E11base_L2ex_2+200], %rd21;
	st.shared.u64 	[_ZZ11norm_L2ex_2PdS_PiidiS_iS_E11base_L2ex_2+208], %rd17;
	mov.b64 	%rd22, 4602678745856574025;
	st.shared.u64 	[_ZZ11norm_L2ex_2PdS_PiidiS_iS_E11base_L2ex_2+216], %rd22;
	mov.b64 	%rd23, 4598123897434429144;
	st.shared.u64 	[_ZZ11norm_L2ex_2PdS_PiidiS_iS_E11base_L2ex_2+224], %rd23;
	mov.b64 	%rd24, 4602678745856574024;
	st.shared.u64 	[_ZZ11norm_L2ex_2PdS_PiidiS_iS_E11base_L2ex_2+232], %rd24;
	st.shared.u64 	[_ZZ11norm_L2ex_2PdS_PiidiS_iS_E11base_L2ex_2+240], %rd17;
	st.shared.u64 	[_ZZ11norm_L2ex_2PdS_PiidiS_iS_E11base_L2ex_2+248], %rd17;
	st.shared.u64 	[_ZZ11norm_L2ex_2PdS_PiidiS_iS_E11base_L2ex_2+256], %rd21;
	st.shared.u64 	[_ZZ11norm_L2ex_2PdS_PiidiS_iS_E11base_L2ex_2+264], %rd22;
	st.shared.u64 	[_ZZ11norm_L2ex_2PdS_PiidiS_iS_E11base_L2ex_2+272], %rd24;
	st.shared.u64 	[_ZZ11norm_L2ex_2PdS_PiidiS_iS_E11base_L2ex_2+280], %rd23;
	mov.b64 	%rd25, 4595428685392949174;
	st.shared.u64 	[_ZZ11norm_L2ex_2PdS_PiidiS_iS_E11base_L2ex_2+288], %rd25;
	mov.b64 	%rd26, -4636366283779877083;
	st.shared.u64 	[_ZZ11norm_L2ex_2PdS_PiidiS_iS_E11base_L2ex_2+296], %rd26;
	mov.b64 	%rd27, -4630225344741823702;
	st.shared.u64 	[_ZZ11norm_L2ex_2PdS_PiidiS_iS_E11base_L2ex_2+304], %rd27;
	mov.b64 	%rd28, 4589418405003626992;
	st.shared.u64 	[_ZZ11norm_L2ex_2PdS_PiidiS_iS_E11base_L2ex_2+312], %rd28;
	mov.b64 	%rd29, 4605292352096482550;
	st.shared.u64 	[_ZZ11norm_L2ex_2PdS_PiidiS_iS_E11base_L2ex_2+320], %rd29;
	mov.b64 	%rd30, 4594042998566699735;
	st.shared.u64 	[_ZZ11norm_L2ex_2PdS_PiidiS_iS_E11base_L2ex_2+328], %rd30;
	mov.b64 	%rd31, -4630225344741823706;
	st.shared.u64 	[_ZZ11norm_L2ex_2PdS_PiidiS_iS_E11base_L2ex_2+336], %rd31;
	mov.b64 	%rd32, 4595428685392949176;
	st.shared.u64 	[_ZZ11norm_L2ex_2PdS_PiidiS_iS_E11base_L2ex_2+344], %rd32;
	st.shared.u64 	[_ZZ11norm_L2ex_2PdS_PiidiS_iS_E11base_L2ex_2+352], %rd26;
	st.shared.u64 	[_ZZ11norm_L2ex_2PdS_PiidiS_iS_E11base_L2ex_2+360], %rd30;
	mov.b64 	%rd33, 4589418405003626991;
	st.shared.u64 	[_ZZ11norm_L2ex_2PdS_PiidiS_iS_E11base_L2ex_2+368], %rd33;
	mov.b64 	%rd34, 4605292352096482552;
	st.shared.u64 	[_ZZ11norm_L2ex_2PdS_PiidiS_iS_E11base_L2ex_2+376], %rd34;
	mov.b64 	%rd35, -4630225344741823688;
	st.shared.u64 	[_ZZ11norm_L2ex_2PdS_PiidiS_iS_E11base_L2ex_2+384], %rd35;
	st.shared.u64 	[_ZZ11norm_L2ex_2PdS_PiidiS_iS_E11base_L2ex_2+392], %rd26;
	st.shared.u64 	[_ZZ11norm_L2ex_2PdS_PiidiS_iS_E11base_L2ex_2+400], %rd32;
	st.shared.u64 	[_ZZ11norm_L2ex_2PdS_PiidiS_iS_E11base_L2ex_2+408], %rd30;
	st.shared.u64 	[_ZZ11norm_L2ex_2PdS_PiidiS_iS_E11base_L2ex_2+416], %rd34;
	st.shared.u64 	[_ZZ11norm_L2ex_2PdS_PiidiS_iS_E11base_L2ex_2+424], %rd33;
	mov.b64 	%rd36, 4595428685392949175;
	st.shared.u64 	[_ZZ11norm_L2ex_2PdS_PiidiS_iS_E11base_L2ex_2+432], %rd36;
	st.shared.u64 	[_ZZ11norm_L2ex_2PdS_PiidiS_iS_E11base_L2ex_2+440], %rd27;
	st.shared.u64 	[_ZZ11norm_L2ex_2PdS_PiidiS_iS_E11base_L2ex_2+448], %rd26;
	st.shared.u64 	[_ZZ11norm_L2ex_2PdS_PiidiS_iS_E11base_L2ex_2+456], %rd28;
	st.shared.u64 	[_ZZ11norm_L2ex_2PdS_PiidiS_iS_E11base_L2ex_2+464], %rd30;
	st.shared.u64 	[_ZZ11norm_L2ex_2PdS_PiidiS_iS_E11base_L2ex_2+472], %rd29;
	mov.b64 	%rd37, -4636366283779877076;
	st.shared.u64 	[_ZZ11norm_L2ex_2PdS_PiidiS_iS_E11base_L2ex_2+480], %rd37;
	st.shared.u64 	[_ZZ11norm_L2ex_2PdS_PiidiS_iS_E11base_L2ex_2+488], %rd32;
	st.shared.u64 	[_ZZ11norm_L2ex_2PdS_PiidiS_iS_E11base_L2ex_2+496], %rd27;
	st.shared.u64 	[_ZZ11norm_L2ex_2PdS_PiidiS_iS_E11base_L2ex_2+504], %rd29;
	mov.b64 	%rd38, 4589418405003626988;
	st.shared.u64 	[_ZZ11norm_L2ex_2PdS_PiidiS_iS_E11base_L2ex_2+512], %rd38;
	mov.b64 	%rd39, 4594042998566699736;
	st.shared.u64 	[_ZZ11norm_L2ex_2PdS_PiidiS_iS_E11base_L2ex_2+520], %rd39;
	mov.b64 	%rd40, -4636366283779877072;
	st.shared.u64 	[_ZZ11norm_L2ex_2PdS_PiidiS_iS_E11base_L2ex_2+528], %rd40;
	st.shared.u64 	[_ZZ11norm_L2ex_2PdS_PiidiS_iS_E11base_L2ex_2+536], %rd27;
	st.shared.u64 	[_ZZ11norm_L2ex_2PdS_PiidiS_iS_E11base_L2ex_2+544], %rd32;
	st.shared.u64 	[_ZZ11norm_L2ex_2PdS_PiidiS_iS_E11base_L2ex_2+552], %rd29;
	st.shared.u64 	[_ZZ11norm_L2ex_2PdS_PiidiS_iS_E11base_L2ex_2+560], %rd39;
	st.shared.u64 	[_ZZ11norm_L2ex_2PdS_PiidiS_iS_E11base_L2ex_2+568], %rd38;
	mov.b64 	%rd41, 4582984744652665456;
	st.shared.u64 	[_ZZ11norm_L2ex_2PdS_PiidiS_iS_E9coef_L2ex], %rd41;
	st.shared.u64 	[_ZZ11norm_L2ex_2PdS_PiidiS_iS_E9coef_L2ex+8], %rd41;
	st.shared.u64 	[_ZZ11norm_L2ex_2PdS_PiidiS_iS_E9coef_L2ex+16], %rd41;
	mov.b64 	%rd42, 4588576159081287295;
	st.shared.u64 	[_ZZ11norm_L2ex_2PdS_PiidiS_iS_E9coef_L2ex+24], %rd42;
	st.shared.u64 	[_ZZ11norm_L2ex_2PdS_PiidiS_iS_E9coef_L2ex+32], %rd42;
	st.shared.u64 	[_ZZ11norm_L2ex_2PdS_PiidiS_iS_E9coef_L2ex+40], %rd42;
	mov.b64 	%rd43, 4586130870208308895;
	st.shared.u64 	[_ZZ11norm_L2ex_2PdS_PiidiS_iS_E9coef_L2ex+48], %rd43;
	st.shared.u64 	[_ZZ11norm_L2ex_2PdS_PiidiS_iS_E9coef_L2ex+56], %rd43;
	st.shared.u64 	[_ZZ11norm_L2ex_2PdS_PiidiS_iS_E9coef_L2ex+64], %rd43;
	st.shared.u64 	[_ZZ11norm_L2ex_2PdS_PiidiS_iS_E9coef_L2ex+72], %rd43;
	st.shared.u64 	[_ZZ11norm_L2ex_2PdS_PiidiS_iS_E9coef_L2ex+80], %rd43;
	st.shared.u64 	[_ZZ11norm_L2ex_2PdS_PiidiS_iS_E9coef_L2ex+88], %rd43;
	mov.b64 	%rd44, 4589210463257646532;
	st.shared.u64 	[_ZZ11norm_L2ex_2PdS_PiidiS_iS_E9coor_L2ex], %rd44;
	st.shared.u64 	[_ZZ11norm_L2ex_2PdS_PiidiS_iS_E9coor_L2ex+8], %rd44;
	mov.b64 	%rd45, 4606045908151397007;
	st.shared.u64 	[_ZZ11norm_L2ex_2PdS_PiidiS_iS_E9coor_L2ex+16], %rd45;
	st.shared.u64 	[_ZZ11norm_L2ex_2PdS_PiidiS_iS_E9coor_L2ex+24], %rd44;
	st.shared.u64 	[_ZZ11norm_L2ex_2PdS_PiidiS_iS_E9coor_L2ex+32], %rd44;
	st.shared.u64 	[_ZZ11norm_L2ex_2PdS_PiidiS_iS_E9coor_L2ex+40], %rd45;
	mov.b64 	%rd46, 4598149521831816337;
	st.shared.u64 	[_ZZ11norm_L2ex_2PdS_PiidiS_iS_E9coor_L2ex+48], %rd46;
	st.shared.u64 	[_ZZ11norm_L2ex_2PdS_PiidiS_iS_E9coor_L2ex+56], %rd46;
	mov.b64 	%rd47, 4602691668029376952;
	st.shared.u64 	[_ZZ11norm_L2ex_2PdS_PiidiS_iS_E9coor_L2ex+64], %rd47;
	st.shared.u64 	[_ZZ11norm_L2ex_2PdS_PiidiS_iS_E9coor_L2ex+72], %rd46;
	st.shared.u64 	[_ZZ11norm_L2ex_2PdS_PiidiS_iS_E9coor_L2ex+80], %rd46;
	st.shared.u64 	[_ZZ11norm_L2ex_2PdS_PiidiS_iS_E9coor_L2ex+88], %rd47;
	mov.b64 	%rd48, 4587819829889480825;
	st.shared.u64 	[_ZZ11norm_L2ex_2PdS_PiidiS_iS_E9coor_L2ex+96], %rd48;
	mov.b64 	%rd49, 4599262432649223017;
	st.shared.u64 	[_ZZ11norm_L2ex_2PdS_PiidiS_iS_E9coor_L2ex+104], %rd49;
	mov.b64 	%rd50, 4603908324381003460;
	st.shared.u64 	[_ZZ11norm_L2ex_2PdS_PiidiS_iS_E9coor_L2ex+112], %rd50;
	st.shared.u64 	[_ZZ11norm_L2ex_2PdS_PiidiS_iS_E9coor_L2ex+120], %rd48;
	st.shared.u64 	[_ZZ11norm_L2ex_2PdS_PiidiS_iS_E9coor_L2ex+128], %rd48;
	st.shared.u64 	[_ZZ11norm_L2ex_2PdS_PiidiS_iS_E9coor_L2ex+136], %rd50;
	st.shared.u64 	[_ZZ11norm_L2ex_2PdS_PiidiS_iS_E9coor_L2ex+144], %rd49;
	st.shared.u64 	[_ZZ11norm_L2ex_2PdS_PiidiS_iS_E9coor_L2ex+152], %rd48;
	st.shared.u64 	[_ZZ11norm_L2ex_2PdS_PiidiS_iS_E9coor_L2ex+160], %rd50;
	st.shared.u64 	[_ZZ11norm_L2ex_2PdS_PiidiS_iS_E9coor_L2ex+168], %rd49;
	st.shared.u64 	[_ZZ11norm_L2ex_2PdS_PiidiS_iS_E9coor_L2ex+176], %rd49;
	st.shared.u64 	[_ZZ11norm_L2ex_2PdS_PiidiS_iS_E9coor_L2ex+184], %rd50;
$L__BB2_2:
	bar.sync 	0;
	setp.ge.s32 	%p2, %r2, %r30;
	@%p2 bra 	$L__BB2_18;
	cvta.to.global.u64 	%rd51, %rd1;
	cvta.to.global.u64 	%rd52, %rd2;
	mul.lo.s32 	%r35, %r2, 6;
	cvta.to.global.u64 	%rd53, %rd3;
	mul.wide.s32 	%rd54, %r35, 4;
	add.s64 	%rd55, %rd53, %rd54;
	ld.global.u32 	%r3, [%rd55];
	mov.u32 	%r36, _ZZ11norm_L2ex_2PdS_PiidiS_iS_E2tt;
	mad.lo.s32 	%r37, %r1, 24, %r36;
	st.shared.u32 	[%r37], %r3;
	ld.global.u32 	%r4, [%rd55+4];
	st.shared.u32 	[%r37+4], %r4;
	ld.global.u32 	%r5, [%rd55+8];
	st.shared.u32 	[%r37+8], %r5;
	ld.global.u32 	%r6, [%rd55+12];
	st.shared.u32 	[%r37+12], %r6;
	ld.global.u32 	%r7, [%rd55+16];
	st.shared.u32 	[%r37+16], %r7;
	ld.global.u32 	%r8, [%rd55+20];
	st.shared.u32 	[%r37+20], %r8;
	mul.wide.s32 	%rd56, %r5, 8;
	add.s64 	%rd57, %rd52, %rd56;
	ld.global.f64 	%fd25, [%rd57];
	mul.wide.s32 	%rd58, %r3, 8;
	add.s64 	%rd59, %rd52, %rd58;
	ld.global.f64 	%fd1, [%rd59];
	sub.f64 	%fd2, %fd25, %fd1;
	mul.wide.s32 	%rd60, %r4, 8;
	add.s64 	%rd61, %rd52, %rd60;
	ld.global.f64 	%fd26, [%rd61];
	sub.f64 	%fd3, %fd1, %fd26;
	add.s64 	%rd62, %rd51, %rd58;
	ld.global.f64 	%fd4, [%rd62];
	add.s64 	%rd63, %rd51, %rd56;
	ld.global.f64 	%fd27, [%rd63];
	sub.f64 	%fd5, %fd4, %fd27;
	add.s64 	%rd64, %rd51, %rd60;
	ld.global.f64 	%fd28, [%rd64];
	sub.f64 	%fd6, %fd28, %fd4;
	abs.f64 	%fd7, %fd23;
	mul.f64 	%fd29, %fd23, 0d3FE45F306DC9C883;
	cvt.rni.s32.f64 	%r9, %fd29;
	cvt.rn.f64.s32 	%fd30, %r9;
	fma.rn.f64 	%fd31, %fd30, 0dBFF921FB54442D18, %fd23;
	fma.rn.f64 	%fd32, %fd30, 0dBC91A62633145C00, %fd31;
	fma.rn.f64 	%fd8, %fd30, 0dB97B839A252049C0, %fd32;
	mov.f64 	%fd33, 0d0000000000000000;
	mul.rn.f64 	%fd9, %fd23, %fd33;
	mov.f64 	%fd141, 0d7FF8000000000000;
	setp.eq.s32 	%p3, %r31, 1;
	@%p3 bra 	$L__BB2_11;
	setp.ne.s32 	%p4, %r31, 2;
	@%p4 bra 	$L__BB2_17;
	mov.u32 	%r41, _ZZ11norm_L2ex_2PdS_PiidiS_iS_E11base_L2ex_2;
	add.s32 	%r65, %r41, 24;
	mov.f64 	%fd141, 0d0000000000000000;
	mov.b32 	%r67, 8;
	mov.u32 	%r66, _ZZ11norm_L2ex_2PdS_PiidiS_iS_E9coef_L2ex;
	mov.u32 	%r43, _ZZ11norm_L2ex_2PdS_PiidiS_iS_E9coor_L2ex;
	mov.u64 	%rd67, __cudart_sin_cos_coeffs;
	mul.wide.s32 	%rd76, %r6, 8;
	mul.wide.s32 	%rd78, %r7, 8;
$L__BB2_6:
	setp.eq.f64 	%p5, %fd7, 0d7FF0000000000000;
	add.s32 	%r44, %r43, %r67;
	ld.shared.f64 	%fd35, [%r44+-8];
	fma.rn.f64 	%fd36, %fd6, %fd35, %fd4;
	ld.shared.f64 	%fd37, [%r44];
	mul.f64 	%fd38, %fd5, %fd37;
	sub.f64 	%fd17, %fd36, %fd38;
	mov.b32 	%r69, 1;
	mov.f64 	%fd140, %fd9;
	@%p5 bra 	$L__BB2_10;
	setp.ltu.f64 	%p6, %fd7, 0d41E0000000000000;
	mov.f64 	%fd140, %fd8;
	mov.u32 	%r68, %r9;
	@%p6 bra 	$L__BB2_9;
	{ // callseq 8, 0
	.param .b64 param0;
	st.param.f64 	[param0], %fd23;
	.param .align 16 .b8 retval0[16];
	call.uni (retval0), 
	__internal_trig_reduction_slowpathd, 
	(
	param0
	);
	ld.param.f64 	%fd140, [retval0];
	ld.param.b32 	%r68, [retval0+8];
	} // callseq 8
$L__BB2_9:
	add.s32 	%r69, %r68, 1;
$L__BB2_10:
	ld.param.u64 	%rd102, [_Z11norm_L2ex_2PdS_PiidiS_iS__param_6];
	shl.b32 	%r46, %r69, 6;
	cvt.u64.u32 	%rd65, %r46;
	and.b64  	%rd66, %rd65, 64;
	add.s64 	%rd68, %rd67, %rd66;
	mul.rn.f64 	%fd40, %fd140, %fd140;
	and.b32  	%r47, %r69, 1;
	setp.eq.b32 	%p7, %r47, 1;
	selp.f64 	%fd41, 0dBDA8FF8320FD8164, 0d3DE5DB65F9785EBA, %p7;
	ld.global.nc.v2.f64 	{%fd42, %fd43}, [%rd68];
	fma.rn.f64 	%fd44, %fd41, %fd40, %fd42;
	fma.rn.f64 	%fd45, %fd44, %fd40, %fd43;
	ld.global.nc.v2.f64 	{%fd46, %fd47}, [%rd68+16];
	fma.rn.f64 	%fd48, %fd45, %fd40, %fd46;
	fma.rn.f64 	%fd49, %fd48, %fd40, %fd47;
	ld.global.nc.v2.f64 	{%fd50, %fd51}, [%rd68+32];
	fma.rn.f64 	%fd52, %fd49, %fd40, %fd50;
	fma.rn.f64 	%fd53, %fd52, %fd40, %fd51;
	fma.rn.f64 	%fd54, %fd53, %fd140, %fd140;
	fma.rn.f64 	%fd55, %fd53, %fd40, 0d3FF0000000000000;
	selp.f64 	%fd56, %fd55, %fd54, %p7;
	and.b32  	%r48, %r69, 2;
	setp.eq.s32 	%p8, %r48, 0;
	mov.f64 	%fd57, 0d0000000000000000;
	sub.f64 	%fd58, %fd57, %fd56;
	selp.f64 	%fd59, %fd56, %fd58, %p8;
	mul.f64 	%fd60, %fd17, %fd59;
	ld.shared.f64 	%fd61, [%r65+-24];
	cvta.to.global.u64 	%rd69, %rd102;
	add.s64 	%rd71, %rd69, %rd58;
	ld.global.f64 	%fd62, [%rd71];
	ld.shared.f64 	%fd63, [%r65+-16];
	add.s64 	%rd73, %rd69, %rd60;
	ld.global.f64 	%fd64, [%rd73];
	mul.f64 	%fd65, %fd63, %fd64;
	fma.rn.f64 	%fd66, %fd61, %fd62, %fd65;
	ld.shared.f64 	%fd67, [%r65+-8];
	add.s64 	%rd75, %rd69, %rd56;
	ld.global.f64 	%fd68, [%rd75];
	fma.rn.f64 	%fd69, %fd67, %fd68, %fd66;
	ld.shared.f64 	%fd70, [%r65];
	add.s64 	%rd77, %rd69, %rd76;
	ld.global.f64 	%fd71, [%rd77];
	fma.rn.f64 	%fd72, %fd70, %fd71, %fd69;
	ld.shared.f64 	%fd73, [%r65+8];
	add.s64 	%rd79, %rd69, %rd78;
	ld.global.f64 	%fd74, [%rd79];
	fma.rn.f64 	%fd75, %fd73, %fd74, %fd72;
	ld.shared.f64 	%fd76, [%r65+16];
	mul.wide.s32 	%rd80, %r8, 8;
	add.s64 	%rd81, %rd69, %rd80;
	ld.global.f64 	%fd77, [%rd81];
	fma.rn.f64 	%fd78, %fd76, %fd77, %fd75;
	ld.shared.f64 	%fd79, [%r66];
	sub.f64 	%fd80, %fd60, %fd78;
	mul.f64 	%fd81, %fd79, %fd80;
	fma.rn.f64 	%fd141, %fd80, %fd81, %fd141;
	add.s32 	%r67, %r67, 16;
	add.s32 	%r66, %r66, 8;
	add.s32 	%r65, %r65, 48;
	setp.ne.s32 	%p9, %r67, 200;
	@%p9 bra 	$L__BB2_6;
	bra.uni 	$L__BB2_17;
$L__BB2_11:
	mov.u32 	%r52, _ZZ11norm_L2ex_2PdS_PiidiS_iS_E11base_L2ex_2;
	add.s32 	%r60, %r52, 24;
	mov.f64 	%fd141, 0d0000000000000000;
	mov.b32 	%r62, 8;
	mov.u32 	%r61, _ZZ11norm_L2ex_2PdS_PiidiS_iS_E9coef_L2ex;
$L__BB2_12:
	setp.eq.f64 	%p10, %fd7, 0d7FF0000000000000;
	mov.u32 	%r54, _ZZ11norm_L2ex_2PdS_PiidiS_iS_E9coor_L2ex;
	add.s32 	%r55, %r54, %r62;
	ld.shared.f64 	%fd83, [%r55];
	ld.shared.f64 	%fd84, [%r55+-8];
	mul.f64 	%fd85, %fd3, %fd84;
	sub.f64 	%fd86, %fd1, %fd85;
	fma.rn.f64 	%fd11, %fd2, %fd83, %fd86;
	mov.b32 	%r64, 1;
	mov.f64 	%fd137, %fd9;
	@%p10 bra 	$L__BB2_16;
	setp.ltu.f64 	%p11, %fd7, 0d41E0000000000000;
	mov.f64 	%fd137, %fd8;
	mov.u32 	%r63, %r9;
	@%p11 bra 	$L__BB2_15;
	{ // callseq 9, 0
	.param .b64 param0;
	st.param.f64 	[param0], %fd23;
	.param .align 16 .b8 retval0[16];
	call.uni (retval0), 
	__internal_trig_reduction_slowpathd, 
	(
	param0
	);
	ld.param.f64 	%fd137, [retval0];
	ld.param.b32 	%r63, [retval0+8];
	} // callseq 9
$L__BB2_15:
	add.s32 	%r64, %r63, 1;
$L__BB2_16:
	ld.param.u64 	%rd103, [_Z11norm_L2ex_2PdS_PiidiS_iS__param_6];
	shl.b32 	%r57, %r64, 6;
	cvt.u64.u32 	%rd82, %r57;
	and.b64  	%rd83, %rd82, 64;
	mov.u64 	%rd84, __cudart_sin_cos_coeffs;
	add.s64 	%rd85, %rd84, %rd83;
	mul.rn.f64 	%fd88, %fd137, %fd137;
	and.b32  	%r58, %r64, 1;
	setp.eq.b32 	%p12, %r58, 1;
	selp.f64 	%fd89, 0dBDA8FF8320FD8164, 0d3DE5DB65F9785EBA, %p12;
	ld.global.nc.v2.f64 	{%fd90, %fd91}, [%rd85];
	fma.rn.f64 	%fd92, %fd89, %fd88, %fd90;
	fma.rn.f64 	%fd93, %fd92, %fd88, %fd91;
	ld.global.nc.v2.f64 	{%fd94, %fd95}, [%rd85+16];
	fma.rn.f64 	%fd96, %fd93, %fd88, %fd94;
	fma.rn.f64 	%fd97, %fd96, %fd88, %fd95;
	ld.global.nc.v2.f64 	{%fd98, %fd99}, [%rd85+32];
	fma.rn.f64 	%fd100, %fd97, %fd88, %fd98;
	fma.rn.f64 	%fd101, %fd100, %fd88, %fd99;
	fma.rn.f64 	%fd102, %fd101, %fd137, %fd137;
	fma.rn.f64 	%fd103, %fd101, %fd88, 0d3FF0000000000000;
	selp.f64 	%fd104, %fd103, %fd102, %p12;
	and.b32  	%r59, %r64, 2;
	setp.eq.s32 	%p13, %r59, 0;
	mov.f64 	%fd105, 0d0000000000000000;
	sub.f64 	%fd106, %fd105, %fd104;
	selp.f64 	%fd107, %fd104, %fd106, %p13;
	neg.f64 	%fd108, %fd11;
	mul.f64 	%fd109, %fd107, %fd108;
	ld.shared.f64 	%fd110, [%r60+-24];
	cvta.to.global.u64 	%rd86, %rd103;
	mul.wide.s32 	%rd87, %r3, 8;
	add.s64 	%rd88, %rd86, %rd87;
	ld.global.f64 	%fd111, [%rd88];
	ld.shared.f64 	%fd112, [%r60+-16];
	mul.wide.s32 	%rd89, %r4, 8;
	add.s64 	%rd90, %rd86, %rd89;
	ld.global.f64 	%fd113, [%rd90];
	mul.f64 	%fd114, %fd112, %fd113;
	fma.rn.f64 	%fd115, %fd110, %fd111, %fd114;
	ld.shared.f64 	%fd116, [%r60+-8];
	mul.wide.s32 	%rd91, %r5, 8;
	add.s64 	%rd92, %rd86, %rd91;
	ld.global.f64 	%fd117, [%rd92];
	fma.rn.f64 	%fd118, %fd116, %fd117, %fd115;
	ld.shared.f64 	%fd119, [%r60];
	mul.wide.s32 	%rd93, %r6, 8;
	add.s64 	%rd94, %rd86, %rd93;
	ld.global.f64 	%fd120, [%rd94];
	fma.rn.f64 	%fd121, %fd119, %fd120, %fd118;
	ld.shared.f64 	%fd122, [%r60+8];
	mul.wide.s32 	%rd95, %r7, 8;
	add.s64 	%rd96, %rd86, %rd95;
	ld.global.f64 	%fd123, [%rd96];
	fma.rn.f64 	%fd124, %fd122, %fd123, %fd121;
	ld.shared.f64 	%fd125, [%r60+16];
	mul.wide.s32 	%rd97, %r8, 8;
	add.s64 	%rd98, %rd86, %rd97;
	ld.global.f64 	%fd126, [%rd98];
	fma.rn.f64 	%fd127, %fd125, %fd126, %fd124;
	ld.shared.f64 	%fd128, [%r61];
	sub.f64 	%fd129, %fd109, %fd127;
	mul.f64 	%fd130, %fd128, %fd129;
	fma.rn.f64 	%fd141, %fd129, %fd130, %fd141;
	add.s32 	%r62, %r62, 16;
	add.s32 	%r61, %r61, 8;
	add.s32 	%r60, %r60, 48;
	setp.eq.s32 	%p14, %r62, 200;
	@%p14 bra 	$L__BB2_17;
	bra.uni 	$L__BB2_12;
$L__BB2_17:
	ld.param.u64 	%rd104, [_Z11norm_L2ex_2PdS_PiidiS_iS__param_8];
	mul.f64 	%fd131, %fd3, %fd5;
	mul.f64 	%fd132, %fd2, %fd6;
	sub.f64 	%fd133, %fd132, %fd131;
	mul.f64 	%fd134, %fd133, %fd141;
	cvta.to.global.u64 	%rd99, %rd104;
	mul.wide.s32 	%rd100, %r2, 8;
	add.s64 	%rd101, %rd99, %rd100;
	st.global.f64 	[%rd101], %fd134;
$L__BB2_18:
	ret;

}
	// .globl	_Z9norm_L2_1PdS_PiiS_S_
.visible .entry _Z9norm_L2_1PdS_PiiS_S_(
	.param .u64 .ptr .align 1 _Z9norm_L2_1PdS_PiiS_S__param_0,
	.param .u64 .ptr .align 1 _Z9norm_L2_1PdS_PiiS_S__param_1,
	.param .u64 .ptr .align 1 _Z9norm_L2_1PdS_PiiS_S__param_2,
	.param .u32 _Z9norm_L2_1PdS_PiiS_S__param_3,
	.param .u64 .ptr .align 1 _Z9norm_L2_1PdS_PiiS_S__param_4,
	.param .u64 .ptr .align 1 _Z9norm_L2_1PdS_PiiS_S__param_5
)
{
	.reg .pred 	%p<3>;
	.reg .b32 	%r<13>;
	.reg .b64 	%rd<33>;
	.reg .b64 	%fd<54>;
	// demoted variable
	.shared .align 8 .b8 _ZZ9norm_L2_1PdS_PiiS_S_E9base_L2_1[96];
	// demoted variable
	.shared .align 8 .b8 _ZZ9norm_L2_1PdS_PiiS_S_E9coef_L2_1[32];
	// demoted variable
	.shared .align 4 .b8 _ZZ9norm_L2_1PdS_PiiS_S_E2tt[3072];
	ld.param.u64 	%rd2, [_Z9norm_L2_1PdS_PiiS_S__param_1];
	ld.param.u64 	%rd3, [_Z9norm_L2_1PdS_PiiS_S__param_2];
	ld.param.u32 	%r3, [_Z9norm_L2_1PdS_PiiS_S__param_3];
	ld.param.u64 	%rd4, [_Z9norm_L2_1PdS_PiiS_S__param_4];
	ld.param.u64 	%rd5, [_Z9norm_L2_1PdS_PiiS_S__param_5];
	mov.u32 	%r4, %ctaid.x;
	mov.u32 	%r5, %ntid.x;
	mov.u32 	%r1, %tid.x;
	mad.lo.s32 	%r2, %r4, %r5, %r1;
	rem.u32 	%r6, %r2, %r5;
	setp.ne.s32 	%p1, %r6, 0;
	@%p1 bra 	$L__BB3_2;
	mov.b64 	%rd6, -4624633867356078080;
	st.shared.u64 	[_ZZ9norm_L2_1PdS_PiiS_S_E9coef_L2_1], %rd6;
	mov.b64 	%rd7, 4598362869529750193;
	st.shared.u64 	[_ZZ9norm_L2_1PdS_PiiS_S_E9coef_L2_1+8], %rd7;
	st.shared.u64 	[_ZZ9norm_L2_1PdS_PiiS_S_E9coef_L2_1+16], %rd7;
	st.shared.u64 	[_ZZ9norm_L2_1PdS_PiiS_S_E9coef_L2_1+24], %rd7;
	mov.b64 	%rd8, 4599676419421066575;
	st.shared.u64 	[_ZZ9norm_L2_1PdS_PiiS_S_E9base_L2_1], %rd8;
	st.shared.u64 	[_ZZ9norm_L2_1PdS_PiiS_S_E9base_L2_1+8], %rd8;
	st.shared.u64 	[_ZZ9norm_L2_1PdS_PiiS_S_E9base_L2_1+16], %rd8;
	mov.b64 	%rd9, 4603579539098121011;
	st.shared.u64 	[_ZZ9norm_L2_1PdS_PiiS_S_E9base_L2_1+24], %rd9;
	mov.b64 	%rd10, 4596373779694328218;
	st.shared.u64 	[_ZZ9norm_L2_1PdS_PiiS_S_E9base_L2_1+32], %rd10;
	st.shared.u64 	[_ZZ9norm_L2_1PdS_PiiS_S_E9base_L2_1+40], %rd10;
	st.shared.u64 	[_ZZ9norm_L2_1PdS_PiiS_S_E9base_L2_1+48], %rd10;
	st.shared.u64 	[_ZZ9norm_L2_1PdS_PiiS_S_E9base_L2_1+56], %rd9;
	st.shared.u64 	[_ZZ9norm_L2_1PdS_PiiS_S_E9base_L2_1+64], %rd10;
	st.shared.u64 	[_ZZ9norm_L2_1PdS_PiiS_S_E9base_L2_1+72], %rd10;
	st.shared.u64 	[_ZZ9norm_L2_1PdS_PiiS_S_E9base_L2_1+80], %rd10;
	st.shared.u64 	[_ZZ9norm_L2_1PdS_PiiS_S_E9base_L2_1+88], %rd9;
$L__BB3_2:
	bar.sync 	0;
	setp.ge.s32 	%p2, %r2, %r3;
	@%p2 bra 	$L__BB3_4;
	ld.param.u64 	%rd32, [_Z9norm_L2_1PdS_PiiS_S__param_0];
	cvta.to.global.u64 	%rd11, %rd4;
	cvta.to.global.u64 	%rd12, %rd32;
	cvta.to.global.u64 	%rd13, %rd2;
	mul.lo.s32 	%r7, %r2, 3;
	cvta.to.global.u64 	%rd14, %rd3;
	mul.wide.s32 	%rd15, %r7, 4;
	add.s64 	%rd16, %rd14, %rd15;
	ld.global.u32 	%r8, [%rd16];
	mov.u32 	%r9, _ZZ9norm_L2_1PdS_PiiS_S_E2tt;
	mad.lo.s32 	%r10, %r1, 12, %r9;
	st.shared.u32 	[%r10], %r8;
	ld.global.u32 	%r11, [%rd16+4];
	st.shared.u32 	[%r10+4], %r11;
	ld.global.u32 	%r12, [%rd16+8];
	st.shared.u32 	[%r10+8], %r12;
	mul.wide.s32 	%rd17, %r8, 8;
	add.s64 	%rd18, %rd11, %rd17;
	ld.global.f64 	%fd1, [%rd18];
	mul.wide.s32 	%rd19, %r11, 8;
	add.s64 	%rd20, %rd11, %rd19;
	ld.global.f64 	%fd2, [%rd20];
	mul.wide.s32 	%rd21, %r12, 8;
	add.s64 	%rd22, %rd11, %rd21;
	ld.global.f64 	%fd3, [%rd22];
	add.s64 	%rd23, %rd13, %rd21;
	ld.global.f64 	%fd4, [%rd23];
	add.s64 	%rd24, %rd13, %rd17;
	ld.global.f64 	%fd5, [%rd24];
	sub.f64 	%fd6, %fd4, %fd5;
	add.s64 	%rd25, %rd13, %rd19;
	ld.global.f64 	%fd7, [%rd25];
	sub.f64 	%fd8, %fd5, %fd7;
	add.s64 	%rd26, %rd12, %rd17;
	ld.global.f64 	%fd9, [%rd26];
	add.s64 	%rd27, %rd12, %rd21;
	ld.global.f64 	%fd10, [%rd27];
	sub.f64 	%fd11, %fd9, %fd10;
	add.s64 	%rd28, %rd12, %rd19;
	ld.global.f64 	%fd12, [%rd28];
	sub.f64 	%fd13, %fd12, %fd9;
	mul.f64 	%fd14, %fd6, %fd13;
	mul.f64 	%fd15, %fd8, %fd11;
	sub.f64 	%fd16, %fd14, %fd15;
	ld.shared.f64 	%fd17, [_ZZ9norm_L2_1PdS_PiiS_S_E9base_L2_1];
	fma.rn.f64 	%fd18, %fd17, %fd1, 0d0000000000000000;
	ld.shared.f64 	%fd19, [_ZZ9norm_L2_1PdS_PiiS_S_E9base_L2_1+8];
	fma.rn.f64 	%fd20, %fd19, %fd2, %fd18;
	ld.shared.f64 	%fd21, [_ZZ9norm_L2_1PdS_PiiS_S_E9base_L2_1+16];
	fma.rn.f64 	%fd22, %fd21, %fd3, %fd20;
	ld.shared.f64 	%fd23, [_ZZ9norm_L2_1PdS_PiiS_S_E9base_L2_1+24];
	fma.rn.f64 	%fd24, %fd23, %fd1, 0d0000000000000000;
	ld.shared.f64 	%fd25, [_ZZ9norm_L2_1PdS_PiiS_S_E9base_L2_1+32];
	fma.rn.f64 	%fd26, %fd25, %fd2, %fd24;
	ld.shared.f64 	%fd27, [_ZZ9norm_L2_1PdS_PiiS_S_E9base_L2_1+40];
	fma.rn.f64 	%fd28, %fd27, %fd3, %fd26;
	ld.shared.f64 	%fd29, [_ZZ9norm_L2_1PdS_PiiS_S_E9base_L2_1+48];
	fma.rn.f64 	%fd30, %fd29, %fd1, 0d0000000000000000;
	ld.shared.f64 	%fd31, [_ZZ9norm_L2_1PdS_PiiS_S_E9base_L2_1+56];
	fma.rn.f64 	%fd32, %fd31, %fd2, %fd30;
	ld.shared.f64 	%fd33, [_ZZ9norm_L2_1PdS_PiiS_S_E9base_L2_1+64];
	fma.rn.f64 	%fd34, %fd33, %fd3, %fd32;
	ld.shared.f64 	%fd35, [_ZZ9norm_L2_1PdS_PiiS_S_E9base_L2_1+72];
	fma.rn.f64 	%fd36, %fd35, %fd1, 0d0000000000000000;
	ld.shared.f64 	%fd37, [_ZZ9norm_L2_1PdS_PiiS_S_E9base_L2_1+80];
	fma.rn.f64 	%fd38, %fd37, %fd2, %fd36;
	ld.shared.f64 	%fd39, [_ZZ9norm_L2_1PdS_PiiS_S_E9base_L2_1+88];
	fma.rn.f64 	%fd40, %fd39, %fd3, %fd38;
	ld.shared.f64 	%fd41, [_ZZ9norm_L2_1PdS_PiiS_S_E9coef_L2_1];
	mul.f64 	%fd42, %fd41, %fd22;
	fma.rn.f64 	%fd43, %fd22, %fd42, 0d0000000000000000;
	ld.shared.f64 	%fd44, [_ZZ9norm_L2_1PdS_PiiS_S_E9coef_L2_1+8];
	mul.f64 	%fd45, %fd44, %fd28;
	fma.rn.f64 	%fd46, %fd28, %fd45, %fd43;
	ld.shared.f64 	%fd47, [_ZZ9norm_L2_1PdS_PiiS_S_E9coef_L2_1+16];
	mul.f64 	%fd48, %fd47, %fd34;
	fma.rn.f64 	%fd49, %fd34, %fd48, %fd46;
	ld.shared.f64 	%fd50, [_ZZ9norm_L2_1PdS_PiiS_S_E9coef_L2_1+24];
	mul.f64 	%fd51, %fd50, %fd40;
	fma.rn.f64 	%fd52, %fd40, %fd51, %fd49;
	mul.f64 	%fd53, %fd16, %fd52;
	cvta.to.global.u64 	%rd29, %rd5;
	mul.wide.s32 	%rd30, %r2, 8;
	add.s64 	%rd31, %rd29, %rd30;
	st.global.f64 	[%rd31], %fd53;
$L__BB3_4:
	ret;

}
	// .globl	_Z9norm_L2_2PdS_PiiS_S_
.visible .entry _Z9norm_L2_2PdS_PiiS_S_(
	.param .u64 .ptr .align 1 _Z9norm_L2_2PdS_PiiS_S__param_0,
	.param .u64 .ptr .align 1 _Z9norm_L2_2PdS_PiiS_S__param_1,
	.param .u64 .ptr .align 1 _Z9norm_L2_2PdS_PiiS_S__param_2,
	.param .u32 _Z9norm_L2_2PdS_PiiS_S__param_3,
	.param .u64 .ptr .align 1 _Z9norm_L2_2PdS_PiiS_S__param_4,
	.param .u64 .ptr .align 1 _Z9norm_L2_2PdS_PiiS_S__param_5
)
{
	.reg .pred 	%p<3>;
	.reg .b32 	%r<16>;
	.reg .b64 	%rd<56>;
	.reg .b64 	%fd<126>;
	// demoted variable
	.shared .align 8 .b8 _ZZ9norm_L2_2PdS_PiiS_S_E9base_L2_2[336];
	// demoted variable
	.shared .align 8 .b8 _ZZ9norm_L2_2PdS_PiiS_S_E9coef_L2_2[56];
	// demoted variable
	.shared .align 4 .b8 _ZZ9norm_L2_2PdS_PiiS_S_E2tt[6144];
	ld.param.u32 	%r3, [_Z9norm_L2_2PdS_PiiS_S__param_3];
	mov.u32 	%r4, %ctaid.x;
	mov.u32 	%r5, %ntid.x;
	mov.u32 	%r1, %tid.x;
	mad.lo.s32 	%r2, %r4, %r5, %r1;
	rem.u32 	%r6, %r2, %r5;
	setp.ne.s32 	%p1, %r6, 0;
	@%p1 bra 	$L__BB4_2;
	mov.b64 	%rd6, 4592770899992431821;
	st.shared.u64 	[_ZZ9norm_L2_2PdS_PiiS_S_E9coef_L2_2], %rd6;
	mov.b64 	%rd7, 4589434422720479720;
	st.shared.u64 	[_ZZ9norm_L2_2PdS_PiiS_S_E9coef_L2_2+8], %rd7;
	st.shared.u64 	[_ZZ9norm_L2_2PdS_PiiS_S_E9coef_L2_2+16], %rd7;
	st.shared.u64 	[_ZZ9norm_L2_2PdS_PiiS_S_E9coef_L2_2+24], %rd7;
	mov.b64 	%rd8, 4589201857835749163;
	st.shared.u64 	[_ZZ9norm_L2_2PdS_PiiS_S_E9coef_L2_2+32], %rd8;
	st.shared.u64 	[_ZZ9norm_L2_2PdS_PiiS_S_E9coef_L2_2+40], %rd8;
	st.shared.u64 	[_ZZ9norm_L2_2PdS_PiiS_S_E9coef_L2_2+48], %rd8;
	mov.b64 	%rd9, -4630701216854063325;
	st.shared.u64 	[_ZZ9norm_L2_2PdS_PiiS_S_E9base_L2_2], %rd9;
	mov.b64 	%rd10, -4630701216854063332;
	st.shared.u64 	[_ZZ9norm_L2_2PdS_PiiS_S_E9base_L2_2+8], %rd10;
	st.shared.u64 	[_ZZ9norm_L2_2PdS_PiiS_S_E9base_L2_2+16], %rd10;
	mov.b64 	%rd11, 4601678019255453468;
	st.shared.u64 	[_ZZ9norm_L2_2PdS_PiiS_S_E9base_L2_2+24], %rd11;
	st.shared.u64 	[_ZZ9norm_L2_2PdS_PiiS_S_E9base_L2_2+32], %rd11;
	st.shared.u64 	[_ZZ9norm_L2_2PdS_PiiS_S_E9base_L2_2+40], %rd11;
	mov.b64 	%rd12, -4635633077021825826;
	st.shared.u64 	[_ZZ9norm_L2_2PdS_PiiS_S_E9base_L2_2+48], %rd12;
	mov.b64 	%rd13, 4583749272854049889;
	st.shared.u64 	[_ZZ9norm_L2_2PdS_PiiS_S_E9base_L2_2+56], %rd13;
	mov.b64 	%rd14, -4639622764000725919;
	st.shared.u64 	[_ZZ9norm_L2_2PdS_PiiS_S_E9base_L2_2+64], %rd14;
	mov.b64 	%rd15, 4606138792828784763;
	st.shared.u64 	[_ZZ9norm_L2_2PdS_PiiS_S_E9base_L2_2+72], %rd15;
	mov.b64 	%rd16, 4592756472108790881;
	st.shared.u64 	[_ZZ9norm_L2_2PdS_PiiS_S_E9base_L2_2+80], %rd16;
	st.shared.u64 	[_ZZ9norm_L2_2PdS_PiiS_S_E9base_L2_2+88], %rd16;
	mov.b64 	%rd17, -4639622764000725890;
	st.shared.u64 	[_ZZ9norm_L2_2PdS_PiiS_S_E9base_L2_2+96], %rd17;
	mov.b64 	%rd18, -4635633077021825841;
	st.shared.u64 	[_ZZ9norm_L2_2PdS_PiiS_S_E9base_L2_2+104], %rd18;
	st.shared.u64 	[_ZZ9norm_L2_2PdS_PiiS_S_E9base_L2_2+112], %rd14;
	st.shared.u64 	[_ZZ9norm_L2_2PdS_PiiS_S_E9base_L2_2+120], %rd16;
	st.shared.u64 	[_ZZ9norm_L2_2PdS_PiiS_S_E9base_L2_2+128], %rd15;
	st.shared.u64 	[_ZZ9norm_L2_2PdS_PiiS_S_E9base_L2_2+136], %rd16;
	st.shared.u64 	[_ZZ9norm_L2_2PdS_PiiS_S_E9base_L2_2+144], %rd17;
	st.shared.u64 	[_ZZ9norm_L2_2PdS_PiiS_S_E9base_L2_2+152], %rd14;
	st.shared.u64 	[_ZZ9norm_L2_2PdS_PiiS_S_E9base_L2_2+160], %rd18;
	st.shared.u64 	[_ZZ9norm_L2_2PdS_PiiS_S_E9base_L2_2+168], %rd16;
	st.shared.u64 	[_ZZ9norm_L2_2PdS_PiiS_S_E9base_L2_2+176], %rd16;
	st.shared.u64 	[_ZZ9norm_L2_2PdS_PiiS_S_E9base_L2_2+184], %rd15;
	mov.b64 	%rd19, 4602216796842978136;
	st.shared.u64 	[_ZZ9norm_L2_2PdS_PiiS_S_E9base_L2_2+192], %rd19;
	mov.b64 	%rd20, -4632887625620317728;
	st.shared.u64 	[_ZZ9norm_L2_2PdS_PiiS_S_E9base_L2_2+200], %rd20;
	st.shared.u64 	[_ZZ9norm_L2_2PdS_PiiS_S_E9base_L2_2+208], %rd20;
	mov.b64 	%rd21, 4586074706855554754;
	st.shared.u64 	[_ZZ9norm_L2_2PdS_PiiS_S_E9base_L2_2+216], %rd21;
	mov.b64 	%rd22, 4599491610489199072;
	st.shared.u64 	[_ZZ9norm_L2_2PdS_PiiS_S_E9base_L2_2+224], %rd22;
	st.shared.u64 	[_ZZ9norm_L2_2PdS_PiiS_S_E9base_L2_2+232], %rd22;
	st.shared.u64 	[_ZZ9norm_L2_2PdS_PiiS_S_E9base_L2_2+240], %rd20;
	st.shared.u64 	[_ZZ9norm_L2_2PdS_PiiS_S_E9base_L2_2+248], %rd19;
	st.shared.u64 	[_ZZ9norm_L2_2PdS_PiiS_S_E9base_L2_2+256], %rd20;
	mov.b64 	%rd23, 4599491610489199070;
	st.shared.u64 	[_ZZ9norm_L2_2PdS_PiiS_S_E9base_L2_2+264], %rd23;
	st.shared.u64 	[_ZZ9norm_L2_2PdS_PiiS_S_E9base_L2_2+272], %rd21;
	st.shared.u64 	[_ZZ9norm_L2_2PdS_PiiS_S_E9base_L2_2+280], %rd22;
	st.shared.u64 	[_ZZ9norm_L2_2PdS_PiiS_S_E9base_L2_2+288], %rd20;
	st.shared.u64 	[_ZZ9norm_L2_2PdS_PiiS_S_E9base_L2_2+296], %rd20;
	st.shared.u64 	[_ZZ9norm_L2_2PdS_PiiS_S_E9base_L2_2+304], %rd19;
	st.shared.u64 	[_ZZ9norm_L2_2PdS_PiiS_S_E9base_L2_2+312], %rd23;
	st.shared.u64 	[_ZZ9norm_L2_2PdS_PiiS_S_E9base_L2_2+320], %rd22;
	st.shared.u64 	[_ZZ9norm_L2_2PdS_PiiS_S_E9base_L2_2+328], %rd21;
$L__BB4_2:
	bar.sync 	0;
	setp.ge.s32 	%p2, %r2, %r3;
	@%p2 bra 	$L__BB4_4;
	ld.param.u64 	%rd55, [_Z9norm_L2_2PdS_PiiS_S__param_5];
	ld.param.u64 	%rd54, [_Z9norm_L2_2PdS_PiiS_S__param_4];
	ld.param.u64 	%rd53, [_Z9norm_L2_2PdS_PiiS_S__param_2];
	ld.param.u64 	%rd52, [_Z9norm_L2_2PdS_PiiS_S__param_1];
	ld.param.u64 	%rd51, [_Z9norm_L2_2PdS_PiiS_S__param_0];
	cvta.to.global.u64 	%rd24, %rd54;
	cvta.to.global.u64 	%rd25, %rd51;
	cvta.to.global.u64 	%rd26, %rd52;
	mul.lo.s32 	%r7, %r2, 6;
	cvta.to.global.u64 	%rd27, %rd53;
	mul.wide.s32 	%rd28, %r7, 4;
	add.s64 	%rd29, %rd27, %rd28;
	ld.global.u32 	%r8, [%rd29];
	mov.u32 	%r9, _ZZ9norm_L2_2PdS_PiiS_S_E2tt;
	mad.lo.s32 	%r10, %r1, 24, %r9;
	st.shared.u32 	[%r10], %r8;
	ld.global.u32 	%r11, [%rd29+4];
	st.shared.u32 	[%r10+4], %r11;
	ld.global.u32 	%r12, [%rd29+8];
	st.shared.u32 	[%r10+8], %r12;
	ld.global.u32 	%r13, [%rd29+12];
	st.shared.u32 	[%r10+12], %r13;
	ld.global.u32 	%r14, [%rd29+16];
	st.shared.u32 	[%r10+16], %r14;
	ld.global.u32 	%r15, [%rd29+20];
	st.shared.u32 	[%r10+20], %r15;
	mul.wide.s32 	%rd30, %r8, 8;
	add.s64 	%rd31, %rd24, %rd30;
	ld.global.f64 	%fd1, [%rd31];
	mul.wide.s32 	%rd32, %r11, 8;
	add.s64 	%rd33, %rd24, %rd32;
	ld.global.f64 	%fd2, [%rd33];
	mul.wide.s32 	%rd34, %r12, 8;
	add.s64 	%rd35, %rd24, %rd34;
	ld.global.f64 	%fd3, [%rd35];
	mul.wide.s32 	%rd36, %r13, 8;
	add.s64 	%rd37, %rd24, %rd36;
	ld.global.f64 	%fd4, [%rd37];
	mul.wide.s32 	%rd38, %r14, 8;
	add.s64 	%rd39, %rd24, %rd38;
	ld.global.f64 	%fd5, [%rd39];
	mul.wide.s32 	%rd40, %r15, 8;
	add.s64 	%rd41, %rd24, %rd40;
	ld.global.f64 	%fd6, [%rd41];
	add.s64 	%rd42, %rd26, %rd34;
	ld.global.f64 	%fd7, [%rd42];
	add.s64 	%rd43, %rd26, %rd30;
	ld.global.f64 	%fd8, [%rd43];
	sub.f64 	%fd9, %fd7, %fd8;
	add.s64 	%rd44, %rd26, %rd32;
	ld.global.f64 	%fd10, [%rd44];
	sub.f64 	%fd11, %fd8, %fd10;
	add.s64 	%rd45, %rd25, %rd30;
	ld.global.f64 	%fd12, [%rd45];
	add.s64 	%rd46, %rd25, %rd34;
	ld.global.f64 	%fd13, [%rd46];
	sub.f64 	%fd14, %fd12, %fd13;
	add.s64 	%rd47, %rd25, %rd32;
	ld.global.f64 	%fd15, [%rd47];
	sub.f64 	%fd16, %fd15, %fd12;
	mul.f64 	%fd17, %fd9, %fd16;
	mul.f64 	%fd18, %fd11, %fd14;
	sub.f64 	%fd19, %fd17, %fd18;
	ld.shared.f64 	%fd20, [_ZZ9norm_L2_2PdS_PiiS_S_E9base_L2_2];
	fma.rn.f64 	%fd21, %fd20, %fd1, 0d0000000000000000;
	ld.shared.f64 	%fd22, [_ZZ9norm_L2_2PdS_PiiS_S_E9base_L2_2+8];
	fma.rn.f64 	%fd23, %fd22, %fd2, %fd21;
	ld.shared.f64 	%fd24, [_ZZ9norm_L2_2PdS_PiiS_S_E9base_L2_2+16];
	fma.rn.f64 	%fd25, %fd24, %fd3, %fd23;
	ld.shared.f64 	%fd26, [_ZZ9norm_L2_2PdS_PiiS_S_E9base_L2_2+24];
	fma.rn.f64 	%fd27, %fd26, %fd4, %fd25;
	ld.shared.f64 	%fd28, [_ZZ9norm_L2_2PdS_PiiS_S_E9base_L2_2+32];
	fma.rn.f64 	%fd29, %fd28, %fd5, %fd27;
	ld.shared.f64 	%fd30, [_ZZ9norm_L2_2PdS_PiiS_S_E9base_L2_2+40];
	fma.rn.f64 	%fd31, %fd30, %fd6, %fd29;
	ld.shared.f64 	%fd32, [_ZZ9norm_L2_2PdS_PiiS_S_E9base_L2_2+48];
	fma.rn.f64 	%fd33, %fd32, %fd1, 0d0000000000000000;
	ld.shared.f64 	%fd34, [_ZZ9norm_L2_2PdS_PiiS_S_E9base_L2_2+56];
	fma.rn.f64 	%fd35, %fd34, %fd2, %fd33;
	ld.shared.f64 	%fd36, [_ZZ9norm_L2_2PdS_PiiS_S_E9base_L2_2+64];
	fma.rn.f64 	%fd37, %fd36, %fd3, %fd35;
	ld.shared.f64 	%fd38, [_ZZ9norm_L2_2PdS_PiiS_S_E9base_L2_2+72];
	fma.rn.f64 	%fd39, %fd38, %fd4, %fd37;
	ld.shared.f64 	%fd40, [_ZZ9norm_L2_2PdS_PiiS_S_E9base_L2_2+80];
	fma.rn.f64 	%fd41, %fd40, %fd5, %fd39;
	ld.shared.f64 	%fd42, [_ZZ9norm_L2_2PdS_PiiS_S_E9base_L2_2+88];
	fma.rn.f64 	%fd43, %fd42, %fd6, %fd41;
	ld.shared.f64 	%fd44, [_ZZ9norm_L2_2PdS_PiiS_S_E9base_L2_2+96];
	fma.rn.f64 	%fd45, %fd44, %fd1, 0d0000000000000000;
	ld.shared.f64 	%fd46, [_ZZ9norm_L2_2PdS_PiiS_S_E9base_L2_2+104];
	fma.rn.f64 	%fd47, %fd46, %fd2, %fd45;
	ld.shared.f64 	%fd48, [_ZZ9norm_L2_2PdS_PiiS_S_E9base_L2_2+112];
	fma.rn.f64 	%fd49, %fd48, %fd3, %fd47;
	ld.shared.f64 	%fd50, [_ZZ9norm_L2_2PdS_PiiS_S_E9base_L2_2+120];
	fma.rn.f64 	%fd51, %fd50, %fd4, %fd49;
	ld.shared.f64 	%fd52, [_ZZ9norm_L2_2PdS_PiiS_S_E9base_L2_2+128];
	fma.rn.f64 	%fd53, %fd52, %fd5, %fd51;
	ld.shared.f64 	%fd54, [_ZZ9norm_L2_2PdS_PiiS_S_E9base_L2_2+136];
	fma.rn.f64 	%fd55, %fd54, %fd6, %fd53;
	ld.shared.f64 	%fd56, [_ZZ9norm_L2_2PdS_PiiS_S_E9base_L2_2+144];
	fma.rn.f64 	%fd57, %fd56, %fd1, 0d0000000000000000;
	ld.shared.f64 	%fd58, [_ZZ9norm_L2_2PdS_PiiS_S_E9base_L2_2+152];
	fma.rn.f64 	%fd59, %fd58, %fd2, %fd57;
	ld.shared.f64 	%fd60, [_ZZ9norm_L2_2PdS_PiiS_S_E9base_L2_2+160];
	fma.rn.f64 	%fd61, %fd60, %fd3, %fd59;
	ld.shared.f64 	%fd62, [_ZZ9norm_L2_2PdS_PiiS_S_E9base_L2_2+168];
	fma.rn.f64 	%fd63, %fd62, %fd4, %fd61;
	ld.shared.f64 	%fd64, [_ZZ9norm_L2_2PdS_PiiS_S_E9base_L2_2+176];
	fma.rn.f64 	%fd65, %fd64, %fd5, %fd63;
	ld.shared.f64 	%fd66, [_ZZ9norm_L2_2PdS_PiiS_S_E9base_L2_2+184];
	fma.rn.f64 	%fd67, %fd66, %fd6, %fd65;
	ld.shared.f64 	%fd68, [_ZZ9norm_L2_2PdS_PiiS_S_E9base_L2_2+192];
	fma.rn.f64 	%fd69, %fd68, %fd1, 0d0000000000000000;
	ld.shared.f64 	%fd70, [_ZZ9norm_L2_2PdS_PiiS_S_E9base_L2_2+200];
	fma.rn.f64 	%fd71, %fd70, %fd2, %fd69;
	ld.shared.f64 	%fd72, [_ZZ9norm_L2_2PdS_PiiS_S_E9base_L2_2+208];
	fma.rn.f64 	%fd73, %fd72, %fd3, %fd71;
	ld.shared.f64 	%fd74, [_ZZ9norm_L2_2PdS_PiiS_S_E9base_L2_2+216];
	fma.rn.f64 	%fd75, %fd74, %fd4, %fd73;
	ld.shared.f64 	%fd76, [_ZZ9norm_L2_2PdS_PiiS_S_E9base_L2_2+224];
	fma.rn.f64 	%fd77, %fd76, %fd5, %fd75;
	ld.shared.f64 	%fd78, [_ZZ9norm_L2_2PdS_PiiS_S_E9base_L2_2+232];
	fma.rn.f64 	%fd79, %fd78, %fd6, %fd77;
	ld.shared.f64 	%fd80, [_ZZ9norm_L2_2PdS_PiiS_S_E9base_L2_2+240];
	fma.rn.f64 	%fd81, %fd80, %fd1, 0d0000000000000000;
	ld.shared.f64 	%fd82, [_ZZ9norm_L2_2PdS_PiiS_S_E9base_L2_2+248];
	fma.rn.f64 	%fd83, %fd82, %fd2, %fd81;
	ld.shared.f64 	%fd84, [_ZZ9norm_L2_2PdS_PiiS_S_E9base_L2_2+256];
	fma.rn.f64 	%fd85, %fd84, %fd3, %fd83;
	ld.shared.f64 	%fd86, [_ZZ9norm_L2_2PdS_PiiS_S_E9base_L2_2+264];
	fma.rn.f64 	%fd87, %fd86, %fd4, %fd85;
	ld.shared.f64 	%fd88, [_ZZ9norm_L2_2PdS_PiiS_S_E9base_L2_2+272];
	fma.rn.f64 	%fd89, %fd88, %fd5, %fd87;
	ld.shared.f64 	%fd90, [_ZZ9norm_L2_2PdS_PiiS_S_E9base_L2_2+280];
	fma.rn.f64 	%fd91, %fd90, %fd6, %fd89;
	ld.shared.f64 	%fd92, [_ZZ9norm_L2_2PdS_PiiS_S_E9base_L2_2+288];
	fma.rn.f64 	%fd93, %fd92, %fd1, 0d0000000000000000;
	ld.shared.f64 	%fd94, [_ZZ9norm_L2_2PdS_PiiS_S_E9base_L2_2+296];
	fma.rn.f64 	%fd95, %fd94, %fd2, %fd93;
	ld.shared.f64 	%fd96, [_ZZ9norm_L2_2PdS_PiiS_S_E9base_L2_2+304];
	fma.rn.f64 	%fd97, %fd96, %fd3, %fd95;
	ld.shared.f64 	%fd98, [_ZZ9norm_L2_2PdS_PiiS_S_E9base_L2_2+312];
	fma.rn.f64 	%fd99, %fd98, %fd4, %fd97;
	ld.shared.f64 	%fd100, [_ZZ9norm_L2_2PdS_PiiS_S_E9base_L2_2+320];
	fma.rn.f64 	%fd101, %fd100, %fd5, %fd99;
	ld.shared.f64 	%fd102, [_ZZ9norm_L2_2PdS_PiiS_S_E9base_L2_2+328];
	fma.rn.f64 	%fd103, %fd102, %fd6, %fd101;
	ld.shared.f64 	%fd104, [_ZZ9norm_L2_2PdS_PiiS_S_E9coef_L2_2];
	mul.f64 	%fd105, %fd104, %fd31;
	fma.rn.f64 	%fd106, %fd31, %fd105, 0d0000000000000000;
	ld.shared.f64 	%fd107, [_ZZ9norm_L2_2PdS_PiiS_S_E9coef_L2_2+8];
	mul.f64 	%fd108, %fd107, %fd43;
	fma.rn.f64 	%fd109, %fd43, %fd108, %fd106;
	ld.shared.f64 	%fd110, [_ZZ9norm_L2_2PdS_PiiS_S_E9coef_L2_2+16];
	mul.f64 	%fd111, %fd110, %fd55;
	fma.rn.f64 	%fd112, %fd55, %fd111, %fd109;
	ld.shared.f64 	%fd113, [_ZZ9norm_L2_2PdS_PiiS_S_E9coef_L2_2+24];
	mul.f64 	%fd114, %fd113, %fd67;
	fma.rn.f64 	%fd115, %fd67, %fd114, %fd112;
	ld.shared.f64 	%fd116, [_ZZ9norm_L2_2PdS_PiiS_S_E9coef_L2_2+32];
	mul.f64 	%fd117, %fd116, %fd79;
	fma.rn.f64 	%fd118, %fd79, %fd117, %fd115;
	ld.shared.f64 	%fd119, [_ZZ9norm_L2_2PdS_PiiS_S_E9coef_L2_2+40];
	mul.f64 	%fd120, %fd119, %fd91;
	fma.rn.f64 	%fd121, %fd91, %fd120, %fd118;
	ld.shared.f64 	%fd122, [_ZZ9norm_L2_2PdS_PiiS_S_E9coef_L2_2+48];
	mul.f64 	%fd123, %fd122, %fd103;
	fma.rn.f64 	%fd124, %fd103, %fd123, %fd121;
	mul.f64 	%fd125, %fd19, %fd124;
	cvta.to.global.u64 	%rd48, %rd55;
	mul.wide.s32 	%rd49, %r2, 8;
	add.s64 	%rd50, %rd48, %rd49;
	st.global.f64 	[%rd50], %fd125;
$L__BB4_4:
	ret;

}
.func  (.param .align 16 .b8 func_retval0[16]) __internal_trig_reduction_slowpathd(
	.param .b64 __internal_trig_reduction_slowpathd_param_0
)
{
	.local .align 8 .b8 	__local_depot5[40];
	.reg .b64 	%SP;
	.reg .b64 	%SPL;
	.reg .pred 	%p<10>;
	.reg .b32 	%r<47>;
	.reg .b64 	%rd<74>;
	.reg .b64 	%fd<5>;

	mov.u64 	%SPL, __local_depot5;
	ld.param.f64 	%fd4, [__internal_trig_reduction_slowpathd_param_0];
	add.u64 	%rd1, %SPL, 0;
	{
	.reg .b32 %temp; 
	mov.b64 	{%temp, %r1}, %fd4;
	}
	shr.u32 	%r2, %r1, 20;
	and.b32  	%r3, %r2, 2047;
	setp.eq.s32 	%p1, %r3, 2047;
	mov.b32 	%r46, 0;
	@%p1 bra 	$L__BB5_9;
	add.s32 	%r20, %r3, -1024;
	mov.b64 	%rd20, %fd4;
	shl.b64 	%rd2, %rd20, 11;
	shr.u32 	%r4, %r20, 6;
	sub.s32 	%r45, 15, %r4;
	sub.s32 	%r21, 19, %r4;
	setp.lt.u32 	%p2, %r20, 128;
	selp.b32 	%r6, 18, %r21, %p2;
	setp.ge.s32 	%p3, %r45, %r6;
	mov.b64 	%rd70, 0;
	@%p3 bra 	$L__BB5_4;
	add.s32 	%r23, %r6, %r4;
	neg.s32 	%r43, %r23;
	or.b64  	%rd3, %rd2, -9223372036854775808;
	mov.b64 	%rd70, 0;
	mov.b32 	%r42, 0;
	mov.u64 	%rd25, __cudart_i2opi_d;
	mov.u32 	%r44, %r45;
$L__BB5_3:
	.pragma "nounroll";
	mul.wide.s32 	%rd22, %r42, 8;
	add.s64 	%rd23, %rd1, %rd22;
	mul.wide.s32 	%rd24, %r44, 8;
	add.s64 	%rd26, %rd25, %rd24;
	ld.global.nc.u64 	%rd27, [%rd26];
	{
	.reg .u32 %r0, %r1, %r2, %r3, %alo, %ahi, %blo, %bhi, %clo, %chi;
	mov.b64 	{%alo,%ahi}, %rd27;
	mov.b64 	{%blo,%bhi}, %rd3;
	mov.b64 	{%clo,%chi}, %rd70;
	mad.lo.cc.u32 	%r0, %alo, %blo, %clo;
	madc.hi.cc.u32 	%r1, %alo, %blo, %chi;
	madc.hi.u32 	%r2, %alo, %bhi, 0;
	mad.lo.cc.u32 	%r1, %alo, %bhi, %r1;
	madc.hi.cc.u32 	%r2, %ahi, %blo, %r2;
	madc.hi.u32 	%r3, %ahi, %bhi, 0;
	mad.lo.cc.u32 	%r1, %ahi, %blo, %r1;
	madc.lo.cc.u32 	%r2, %ahi, %bhi, %r2;
	addc.u32 	%r3, %r3, 0;
	mov.b64 	%rd28, {%r0,%r1};
	mov.b64 	%rd70, {%r2,%r3};
	}
	st.local.u64 	[%rd23], %rd28;
	add.s32 	%r44, %r44, 1;
	add.s32 	%r43, %r43, 1;
	add.s32 	%r42, %r42, 1;
	setp.ne.s32 	%p4, %r43, -15;
	mov.u32 	%r45, %r6;
	@%p4 bra 	$L__BB5_3;
$L__BB5_4:
	cvt.s64.s32 	%rd29, %r45;
	cvt.u64.u32 	%rd30, %r4;
	add.s64 	%rd31, %rd30, %rd29;
	shl.b64 	%rd32, %rd31, 3;
	add.s64 	%rd33, %rd1, %rd32;
	st.local.u64 	[%rd33+-120], %rd70;
	and.b32  	%r15, %r2, 63;
	ld.local.u64 	%rd72, [%rd1+16];
	ld.local.u64 	%rd71, [%rd1+24];
	setp.eq.s32 	%p5, %r15, 0;
	@%p5 bra 	$L__BB5_6;
	shl.b64 	%rd34, %rd71, %r15;
	shr.u64 	%rd35, %rd72, 1;
	xor.b32  	%r24, %r15, 63;
	shr.u64 	%rd36, %rd35, %r24;
	or.b64  	%rd71, %rd34, %rd36;
	ld.local.u64 	%rd37, [%rd1+8];
	shl.b64 	%rd38, %rd72, %r15;
	shr.u64 	%rd39, %rd37, 1;
	shr.u64 	%rd40, %rd39, %r24;
	or.b64  	%rd72, %rd38, %rd40;
$L__BB5_6:
	and.b32  	%r25, %r1, -2147483648;
	shr.u64 	%rd41, %rd71, 62;
	cvt.u32.u64 	%r26, %rd41;
	mov.b64 	{%r27, %r28}, %rd71;
	mov.b64 	{%r29, %r30}, %rd72;
	shf.l.wrap.b32 	%r31, %r30, %r27, 2;
	shf.l.wrap.b32 	%r32, %r27, %r28, 2;
	mov.b64 	%rd42, {%r31, %r32};
	shl.b64 	%rd43, %rd72, 2;
	shr.u64 	%rd44, %rd42, 63;
	cvt.u32.u64 	%r33, %rd44;
	add.s32 	%r34, %r33, %r26;
	setp.eq.s32 	%p6, %r25, 0;
	neg.s32 	%r35, %r34;
	selp.b32 	%r46, %r34, %r35, %p6;
	setp.gt.s64 	%p7, %rd42, -1;
	mov.b64 	%rd45, 0;
	{
	.reg .u32 %r0, %r1, %r2, %r3, %a0, %a1, %a2, %a3, %b0, %b1, %b2, %b3;
	mov.b64 	{%a0,%a1}, %rd45;
	mov.b64 	{%a2,%a3}, %rd45;
	mov.b64 	{%b0,%b1}, %rd43;
	mov.b64 	{%b2,%b3}, %rd42;
	sub.cc.u32 	%r0, %a0, %b0;
	subc.cc.u32 	%r1, %a1, %b1;
	subc.cc.u32 	%r2, %a2, %b2;
	subc.u32 	%r3, %a3, %b3;
	mov.b64 	%rd46, {%r0,%r1};
	mov.b64 	%rd47, {%r2,%r3};
	}
	xor.b32  	%r36, %r25, -2147483648;
	selp.b64 	%rd73, %rd42, %rd47, %p7;
	selp.b64 	%rd14, %rd43, %rd46, %p7;
	selp.b32 	%r17, %r25, %r36, %p7;
	clz.b64 	%r37, %rd73;
	cvt.u64.u32 	%rd15, %r37;
	setp.eq.s32 	%p8, %r37, 0;
	@%p8 bra 	$L__BB5_8;
	cvt.u32.u64 	%r38, %rd15;
	and.b32  	%r39, %r38, 63;
	shl.b64 	%rd48, %rd73, %r39;
	shr.u64 	%rd49, %rd14, 1;
	not.b32 	%r40, %r38;
	and.b32  	%r41, %r40, 63;
	shr.u64 	%rd50, %rd49, %r41;
	or.b64  	%rd73, %rd48, %rd50;
$L__BB5_8:
	mov.b64 	%rd51, -3958705157555305931;
	{
	.reg .u32 %r0, %r1, %r2, %r3, %alo, %ahi, %blo, %bhi;
	mov.b64 	{%alo,%ahi}, %rd73;
	mov.b64 	{%blo,%bhi}, %rd51;
	mul.lo.u32 	%r0, %alo, %blo;
	mul.hi.u32 	%r1, %alo, %blo;
	mad.lo.cc.u32 	%r1, %alo, %bhi, %r1;
	madc.hi.u32 	%r2, %alo, %bhi, 0;
	mad.lo.cc.u32 	%r1, %ahi, %blo, %r1;
	madc.hi.cc.u32 	%r2, %ahi, %blo, %r2;
	madc.hi.u32 	%r3, %ahi, %bhi, 0;
	mad.lo.cc.u32 	%r2, %ahi, %bhi, %r2;
	addc.u32 	%r3, %r3, 0;
	mov.b64 	%rd52, {%r0,%r1};
	mov.b64 	%rd53, {%r2,%r3};
	}
	setp.gt.s64 	%p9, %rd53, 0;
	{
	.reg .u32 %r0, %r1, %r2, %r3, %a0, %a1, %a2, %a3, %b0, %b1, %b2, %b3;
	mov.b64 	{%a0,%a1}, %rd52;
	mov.b64 	{%a2,%a3}, %rd53;
	mov.b64 	{%b0,%b1}, %rd52;
	mov.b64 	{%b2,%b3}, %rd53;
	add.cc.u32 	%r0, %a0, %b0;
	addc.cc.u32 	%r1, %a1, %b1;
	addc.cc.u32 	%r2, %a2, %b2;
	addc.u32 	%r3, %a3, %b3;
	mov.b64 	%rd54, {%r0,%r1};
	mov.b64 	%rd55, {%r2,%r3};
	}
	selp.b64 	%rd56, %rd55, %rd53, %p9;
	selp.s64 	%rd57, -1, 0, %p9;
	sub.s64 	%rd58, %rd57, %rd15;
	cvt.u64.u32 	%rd59, %r17;
	shl.b64 	%rd60, %rd59, 32;
	add.s64 	%rd61, %rd56, 1;
	shr.u64 	%rd62, %rd61, 10;
	add.s64 	%rd63, %rd62, 1;
	shr.u64 	%rd64, %rd63, 1;
	shl.b64 	%rd65, %rd58, 52;
	add.s64 	%rd66, %rd65, %rd64;
	add.s64 	%rd67, %rd66, 4602678819172646912;
	or.b64  	%rd68, %rd67, %rd60;
	mov.b64 	%fd4, %rd68;
$L__BB5_9:
	st.param.f64 	[func_retval0], %fd4;
	st.param.b32 	[func_retval0+8], %r46;
	ret;

}


// ===== COMPILED SASS (sm_100) =====

	.target	sm_100

	.elftype	@"ET_EXEC"


//--------------------- .note.nv.tkinfo           --------------------------
	.section	.note.nv.tkinfo,"",@"SHT_NOTE"
	.sectionflags	@"SHF_NOTE_NV_TKINFO"
	.tkinfo
        /*0018*/ 	.word	0x00000002
        /*0030*/ 	.string	""
        /*0030*/ 	.string	"ptxas"
        /*0030*/ 	.string	"Cuda compilation tools, release 13.0, V13.0.88"
        /*0030*/ 	.string	"Build cuda_13.0.r13.0/compiler.36424714_0"
        /*0030*/ 	.string	"-arch sm_100 -m 64 "



//--------------------- .note.nv.cuinfo           --------------------------
	.section	.note.nv.cuinfo,"",@"SHT_NOTE"
	.sectionflags	@"SHF_NOTE_NV_CUINFO"
        /*0018*/ 	.short	0x0002
        /*001a*/ 	.short	0x0064
        /*001c*/ 	.short	0x0082
	.zero		2


//--------------------- .nv.info                  --------------------------
	.section	.nv.info,"",@"SHT_CUDA_INFO"
	.align	4


	//----- nvinfo : EIATTR_REGCOUNT
	.align		4
        /*0000*/ 	.byte	0x04, 0x2f
        /*0002*/ 	.short	(.L_3 - .L_2)
	.align		4
.L_2:
        /*0004*/ 	.word	index@(_Z16rho_P0projectionPdS_iS_S_iiddS_)
        /*0008*/ 	.word	0x00000028


	//----- nvinfo : EIATTR_FRAME_SIZE
	.align		4
.L_3:
        /*000c*/ 	.byte	0x04, 0x11
        /*000e*/ 	.short	(.L_5 - .L_4)
	.align		4
.L_4:
        /*0010*/ 	.word	index@($_Z16rho_P0projectionPdS_iS_S_iiddS_$__internal_trig_reduction_slowpathd)
        /*0014*/ 	.word	0x00000028


	//----- nvinfo : EIATTR_FRAME_SIZE
	.align		4
.L_5:
        /*0018*/ 	.byte	0x04, 0x11
        /*001a*/ 	.short	(.L_7 - .L_6)
	.align		4
.L_6:
        /*001c*/ 	.word	index@($__internal_0_$__cuda_sm20_div_rn_f64_full)
        /*0020*/ 	.word	0x00000028


	//----- nvinfo : EIATTR_FRAME_SIZE
	.align		4
.L_7:
        /*0024*/ 	.byte	0x04, 0x11
        /*0026*/ 	.short	(.L_9 - .L_8)
	.align		4
.L_8:
        /*0028*/ 	.word	index@(_Z16rho_P0projectionPdS_iS_S_iiddS_)
        /*002c*/ 	.word	0x00000028


	//----- nvinfo : EIATTR_REGCOUNT
	.align		4
.L_9:
        /*0030*/ 	.byte	0x04, 0x2f
        /*0032*/ 	.short	(.L_11 - .L_10)
	.align		4
.L_10:
        /*0034*/ 	.word	index@(_Z11norm_L2ex_1PdS_PiidiS_S_)
        /*0038*/ 	.word	0x00000038


	//----- nvinfo : EIATTR_FRAME_SIZE
	.align		4
.L_11:
        /*003c*/ 	.byte	0x04, 0x11
        /*003e*/ 	.short	(.L_13 - .L_12)
	.align		4
.L_12:
        /*0040*/ 	.word	index@($_Z11norm_L2ex_1PdS_PiidiS_S_$__internal_trig_reduction_slowpathd)
        /*0044*/ 	.word	0x00000028


	//----- nvinfo : EIATTR_FRAME_SIZE
	.align		4
.L_13:
        /*0048*/ 	.byte	0x04, 0x11
        /*004a*/ 	.short	(.L_15 - .L_14)
	.align		4
.L_14:
        /*004c*/ 	.word	index@(_Z11norm_L2ex_1PdS_PiidiS_S_)
        /*0050*/ 	.word	0x00000028


	//----- nvinfo : EIATTR_REGCOUNT
	.align		4
.L_15:
        /*0054*/ 	.byte	0x04, 0x2f
        /*0056*/ 	.short	(.L_17 - .L_16)
	.align		4
.L_16:
        /*0058*/ 	.word	index@(_Z11norm_L2ex_2PdS_PiidiS_iS_)
        /*005c*/ 	.word	0x00000038


	//----- nvinfo : EIATTR_FRAME_SIZE
	.align		4
.L_17:
        /*0060*/ 	.byte	0x04, 0x11
        /*0062*/ 	.short	(.L_19 - .L_18)
	.align		4
.L_18:
        /*0064*/ 	.word	index@($_Z11norm_L2ex_2PdS_PiidiS_iS_$__internal_trig_reduction_slowpathd)
        /*0068*/ 	.word	0x00000028


	//----- nvinfo : EIATTR_FRAME_SIZE
	.align		4
.L_19:
        /*006c*/ 	.byte	0x04, 0x11
        /*006e*/ 	.short	(.L_21 - .L_20)
	.align		4
.L_20:
        /*0070*/ 	.word	index@(_Z11norm_L2ex_2PdS_PiidiS_iS_)
        /*0074*/ 	.word	0x00000028


	//----- nvinfo : EIATTR_REGCOUNT
	.align		4
.L_21:
        /*0078*/ 	.byte	0x04, 0x2f
        /*007a*/ 	.short	(.L_23 - .L_22)
	.align		4
.L_22:
        /*007c*/ 	.word	index@(_Z9norm_L2_1PdS_PiiS_S_)
        /*0080*/ 	.word	0x00000022


	//----- nvinfo : EIATTR_FRAME_SIZE
	.align		4
.L_23:
        /*0084*/ 	.byte	0x04, 0x11
        /*0086*/ 	.short	(.L_25 - .L_24)
	.align		4
.L_24:
        /*0088*/ 	.word	index@(_Z9norm_L2_1PdS_PiiS_S_)
        /*008c*/ 	.word	0x00000000


	//----- nvinfo : EIATTR_REGCOUNT
	.align		4
.L_25:
        /*0090*/ 	.byte	0x04, 0x2f
        /*0092*/ 	.short	(.L_27 - .L_26)
	.align		4
.L_26:
        /*0094*/ 	.word	index@(_Z9norm_L2_2PdS_PiiS_S_)
        /*0098*/ 	.word	0x0000002e


	//----- nvinfo : EIATTR_FRAME_SIZE
	.align		4
.L_27:
        /*009c*/ 	.byte	0x04, 0x11
        /*009e*/ 	.short	(.L_29 - .L_28)
	.align		4
.L_28:
        /*00a0*/ 	.word	index@(_Z9norm_L2_2PdS_PiiS_S_)
        /*00a4*/ 	.word	0x00000000


	//----- nvinfo : EIATTR_MIN_STACK_SIZE
	.align		4
.L_29:
        /*00a8*/ 	.byte	0x04, 0x12
        /*00aa*/ 	.short	(.L_31 - .L_30)
	.align		4
.L_30:
        /*00ac*/ 	.word	index@(_Z9norm_L2_2PdS_PiiS_S_)
        /*00b0*/ 	.word	0x00000000


	//----- nvinfo : EIATTR_MIN_STACK_SIZE
	.align		4
.L_31:
        /*00b4*/ 	.byte	0x04, 0x12
        /*00b6*/ 	.short	(.L_33 - .L_32)
	.align		4
.L_32:
        /*00b8*/ 	.word	index@(_Z9norm_L2_1PdS_PiiS_S_)
        /*00bc*/ 	.word	0x00000000


	//----- nvinfo : EIATTR_MIN_STACK_SIZE
	.align		4
.L_33:
        /*00c0*/ 	.byte	0x04, 0x12
        /*00c2*/ 	.short	(.L_35 - .L_34)
	.align		4
.L_34:
        /*00c4*/ 	.word	index@(_Z11norm_L2ex_2PdS_PiidiS_iS_)
        /*00c8*/ 	.word	0x00000028


	//----- nvinfo : EIATTR_MIN_STACK_SIZE
	.align		4
.L_35:
        /*00cc*/ 	.byte	0x04, 0x12
        /*00ce*/ 	.short	(.L_37 - .L_36)
	.align		4
.L_36:
        /*00d0*/ 	.word	index@(_Z11norm_L2ex_1PdS_PiidiS_S_)
        /*00d4*/ 	.word	0x00000028


	//----- nvinfo : EIATTR_MIN_STACK_SIZE
	.align		4
.L_37:
        /*00d8*/ 	.byte	0x04, 0x12
        /*00da*/ 	.short	(.L_39 - .L_38)
	.align		4
.L_38:
        /*00dc*/ 	.word	index@(_Z16rho_P0projectionPdS_iS_S_iiddS_)
        /*00e0*/ 	.word	0x00000028
.L_39:


//--------------------- .nv.compat                --------------------------
	.section	.nv.compat,"",@"SHT_CUDA_COMPAT_INFO"
	.align	4
        /*0000*/ 	.byte	0x02, 0x09, 0x00, 0x00, 0x02, 0x02, 0x01, 0x00, 0x02, 0x05, 0x05, 0x00, 0x03, 0x07, 0x01, 0x01
        /*0010*/ 	.byte	0x02, 0x03, 0x00, 0x00, 0x02, 0x06, 0x01, 0x00, 0x04, 0x0b, 0x08, 0x00, 0x01, 0x00, 0x00, 0x00
        /*0020*/ 	.byte	0x00, 0x00, 0x00, 0x00


//--------------------- .nv.info._Z9norm_L2_2PdS_PiiS_S_ --------------------------
	.section	.nv.info._Z9norm_L2_2PdS_PiiS_S_,"",@"SHT_CUDA_INFO"
	.sectionflags	@""
	.align	4


	//----- nvinfo : EIATTR_CUDA_API_VERSION
	.align		4
        /*0000*/ 	.byte	0x04, 0x37
        /*0002*/ 	.short	(.L_41 - .L_40)
.L_40:
        /*0004*/ 	.word	0x00000082


	//----- nvinfo : EIATTR_KPARAM_INFO
	.align		4
.L_41:
        /*0008*/ 	.byte	0x04, 0x17
        /*000a*/ 	.short	(.L_43 - .L_42)
.L_42:
        /*000c*/ 	.word	0x00000000
        /*0010*/ 	.short	0x0005
        /*0012*/ 	.short	0x0028
        /*0014*/ 	.byte	0x00, 0xf5, 0x21, 0x00


	//----- nvinfo : EIATTR_KPARAM_INFO
	.align		4
.L_43:
        /*0018*/ 	.byte	0x04, 0x17
        /*001a*/ 	.short	(.L_45 - .L_44)
.L_44:
        /*001c*/ 	.word	0x00000000
        /*0020*/ 	.short	0x0004
        /*0022*/ 	.short	0x0020
        /*0024*/ 	.byte	0x00, 0xf5, 0x21, 0x00


	//----- nvinfo : EIATTR_KPARAM_INFO
	.align		4
.L_45:
        /*0028*/ 	.byte	0x04, 0x17
        /*002a*/ 	.short	(.L_47 - .L_46)
.L_46:
        /*002c*/ 	.word	0x00000000
        /*0030*/ 	.short	0x0003
        /*0032*/ 	.short	0x0018
        /*0034*/ 	.byte	0x00, 0xf0, 0x11, 0x00


	//----- nvinfo : EIATTR_KPARAM_INFO
	.align		4
.L_47:
        /*0038*/ 	.byte	0x04, 0x17
        /*003a*/ 	.short	(.L_49 - .L_48)
.L_48:
        /*003c*/ 	.word	0x00000000
        /*0040*/ 	.short	0x0002
        /*0042*/ 	.short	0x0010
        /*0044*/ 	.byte	0x00, 0xf5, 0x21, 0x00


	//----- nvinfo : EIATTR_KPARAM_INFO
	.align		4
.L_49:
        /*0048*/ 	.byte	0x04, 0x17
        /*004a*/ 	.short	(.L_51 - .L_50)
.L_50:
        /*004c*/ 	.word	0x00000000
        /*0050*/ 	.short	0x0001
        /*0052*/ 	.short	0x0008
        /*0054*/ 	.byte	0x00, 0xf5, 0x21, 0x00


	//----- nvinfo : EIATTR_KPARAM_INFO
	.align		4
.L_51:
        /*0058*/ 	.byte	0x04, 0x17
        /*005a*/ 	.short	(.L_53 - .L_52)
.L_52:
        /*005c*/ 	.word	0x00000000
        /*0060*/ 	.short	0x0000
        /*0062*/ 	.short	0x0000
        /*0064*/ 	.byte	0x00, 0xf5, 0x21, 0x00


	//----- nvinfo : EIATTR_SPARSE_MMA_MASK
	.align		4
.L_53:
        /*0068*/ 	.byte	0x03, 0x50
        /*006a*/ 	.short	0x0000


	//----- nvinfo : EIATTR_MAXREG_COUNT
	.align		4
        /*006c*/ 	.byte	0x03, 0x1b
        /*006e*/ 	.short	0x00ff


	//----- nvinfo : EIATTR_NUM_BARRIERS
	.align		4
        /*0070*/ 	.byte	0x02, 0x4c
        /*0072*/ 	.byte	0x01
	.zero		1


	//----- nvinfo : EIATTR_MERCURY_ISA_VERSION
	.align		4
        /*0074*/ 	.byte	0x03, 0x5f
        /*0076*/ 	.short	0x0101


	//----- nvinfo : EIATTR_VRC_CTA_INIT_COUNT
	.align		4
        /*0078*/ 	.byte	0x02, 0x4a
	.zero		1
	.zero		1


	//----- nvinfo : EIATTR_EXIT_INSTR_OFFSETS
	.align		4
        /*007c*/ 	.byte	0x04, 0x1c
        /*007e*/ 	.short	(.L_55 - .L_54)


	//   ....[0]....
.L_54:
        /*0080*/ 	.word	0x00000960


	//   ....[1]....
        /*0084*/ 	.word	0x00001200


	//----- nvinfo : EIATTR_CRS_STACK_SIZE
	.align		4
.L_55:
        /*0088*/ 	.byte	0x04, 0x1e
        /*008a*/ 	.short	(.L_57 - .L_56)
.L_56:
        /*008c*/ 	.word	0x00000000


	//----- nvinfo : EIATTR_CBANK_PARAM_SIZE
	.align		4
.L_57:
        /*0090*/ 	.byte	0x03, 0x19
        /*0092*/ 	.short	0x0030


	//----- nvinfo : EIATTR_PARAM_CBANK
	.align		4
        /*0094*/ 	.byte	0x04, 0x0a
        /*0096*/ 	.short	(.L_59 - .L_58)
	.align		4
.L_58:
        /*0098*/ 	.word	index@(.nv.constant0._Z9norm_L2_2PdS_PiiS_S_)
        /*009c*/ 	.short	0x0380
        /*009e*/ 	.short	0x0030


	//----- nvinfo : EIATTR_SW_WAR
	.align		4
.L_59:
        /*00a0*/ 	.byte	0x04, 0x36
        /*00a2*/ 	.short	(.L_61 - .L_60)
.L_60:
        /*00a4*/ 	.word	0x00000008
.L_61:


//--------------------- .nv.info._Z9norm_L2_1PdS_PiiS_S_ --------------------------
	.section	.nv.info._Z9norm_L2_1PdS_PiiS_S_,"",@"SHT_CUDA_INFO"
	.sectionflags	@""
	.align	4


	//----- nvinfo : EIATTR_CUDA_API_VERSION
	.align		4
        /*0000*/ 	.byte	0x04, 0x37
        /*0002*/ 	.short	(.L_63 - .L_62)
.L_62:
        /*0004*/ 	.word	0x00000082


	//----- nvinfo : EIATTR_KPARAM_INFO
	.align		4
.L_63:
        /*0008*/ 	.byte	0x04, 0x17
        /*000a*/ 	.short	(.L_65 - .L_64)
.L_64:
        /*000c*/ 	.word	0x00000000
        /*0010*/ 	.short	0x0005
        /*0012*/ 	.short	0x0028
        /*0014*/ 	.byte	0x00, 0xf5, 0x21, 0x00


	//----- nvinfo : EIATTR_KPARAM_INFO
	.align		4
.L_65:
        /*0018*/ 	.byte	0x04, 0x17
        /*001a*/ 	.short	(.L_67 - .L_66)
.L_66:
        /*001c*/ 	.word	0x00000000
        /*0020*/ 	.short	0x0004
        /*0022*/ 	.short	0x0020
        /*0024*/ 	.byte	0x00, 0xf5, 0x21, 0x00


	//----- nvinfo : EIATTR_KPARAM_INFO
	.align		4
.L_67:
        /*0028*/ 	.byte	0x04, 0x17
        /*002a*/ 	.short	(.L_69 - .L_68)
.L_68:
        /*002c*/ 	.word	0x00000000
        /*0030*/ 	.short	0x0003
        /*0032*/ 	.short	0x0018
        /*0034*/ 	.byte	0x00, 0xf0, 0x11, 0x00


	//----- nvinfo : EIATTR_KPARAM_INFO
	.align		4
.L_69:
        /*0038*/ 	.byte	0x04, 0x17
        /*003a*/ 	.short	(.L_71 - .L_70)
.L_70:
        /*003c*/ 	.word	0x00000000
        /*0040*/ 	.short	0x0002
        /*0042*/ 	.short	0x0010
        /*0044*/ 	.byte	0x00, 0xf5, 0x21, 0x00


	//----- nvinfo : EIATTR_KPARAM_INFO
	.align		4
.L_71:
        /*0048*/ 	.byte	0x04, 0x17
        /*004a*/ 	.short	(.L_73 - .L_72)
.L_72:
        /*004c*/ 	.word	0x00000000
        /*0050*/ 	.short	0x0001
        /*0052*/ 	.short	0x0008
        /*0054*/ 	.byte	0x00, 0xf5, 0x21, 0x00


	//----- nvinfo : EIATTR_KPARAM_INFO
	.align		4
.L_73:
        /*0058*/ 	.byte	0x04, 0x17
        /*005a*/ 	.short	(.L_75 - .L_74)
.L_74:
        /*005c*/ 	.word	0x00000000
        /*0060*/ 	.short	0x0000
        /*0062*/ 	.short	0x0000
        /*0064*/ 	.byte	0x00, 0xf5, 0x21, 0x00


	//----- nvinfo : EIATTR_SPARSE_MMA_MASK
	.align		4
.L_75:
        /*0068*/ 	.byte	0x03, 0x50
        /*006a*/ 	.short	0x0000


	//----- nvinfo : EIATTR_MAXREG_COUNT
	.align		4
        /*006c*/ 	.byte	0x03, 0x1b
        /*006e*/ 	.short	0x00ff


	//----- nvinfo : EIATTR_NUM_BARRIERS
	.align		4
        /*0070*/ 	.byte	0x02, 0x4c
        /*0072*/ 	.byte	0x01
	.zero		1


	//----- nvinfo : EIATTR_MERCURY_ISA_VERSION
	.align		4
        /*0074*/ 	.byte	0x03, 0x5f
        /*0076*/ 	.short	0x0101


	//----- nvinfo : EIATTR_VRC_CTA_INIT_COUNT
	.align		4
        /*0078*/ 	.byte	0x02, 0x4a
	.zero		1
	.zero		1


	//----- nvinfo : EIATTR_EXIT_INSTR_OFFSETS
	.align		4
        /*007c*/ 	.byte	0x04, 0x1c
        /*007e*/ 	.short	(.L_77 - .L_76)


	//   ....[0]....
.L_76:
        /*0080*/ 	.word	0x00000440


	//   ....[1]....
        /*0084*/ 	.word	0x00000900


	//----- nvinfo : EIATTR_CRS_STACK_SIZE
	.align		4
.L_77:
        /*0088*/ 	.byte	0x04, 0x1e
        /*008a*/ 	.short	(.L_79 - .L_78)
.L_78:
        /*008c*/ 	.word	0x00000000


	//----- nvinfo : EIATTR_CBANK_PARAM_SIZE
	.align		4
.L_79:
        /*0090*/ 	.byte	0x03, 0x19
        /*0092*/ 	.short	0x0030


	//----- nvinfo : EIATTR_PARAM_CBANK
	.align		4
        /*0094*/ 	.byte	0x04, 0x0a
        /*0096*/ 	.short	(.L_81 - .L_80)
	.align		4
.L_80:
        /*0098*/ 	.word	index@(.nv.constant0._Z9norm_L2_1PdS_PiiS_S_)
        /*009c*/ 	.short	0x0380
        /*009e*/ 	.short	0x0030


	//----- nvinfo : EIATTR_SW_WAR
	.align		4
.L_81:
        /*00a0*/ 	.byte	0x04, 0x36
        /*00a2*/ 	.short	(.L_83 - .L_82)
.L_82:
        /*00a4*/ 	.word	0x00000008
.L_83:


//--------------------- .nv.info._Z11norm_L2ex_2PdS_PiidiS_iS_ --------------------------
	.section	.nv.info._Z11norm_L2ex_2PdS_PiidiS_iS_,"",@"SHT_CUDA_INFO"
	.sectionflags	@""
	.align	4


	//----- nvinfo : EIATTR_CUDA_API_VERSION
	.align		4
        /*0000*/ 	.byte	0x04, 0x37
        /*0002*/ 	.short	(.L_85 - .L_84)
.L_84:
        /*0004*/ 	.word	0x00000082


	//----- nvinfo : EIATTR_KPARAM_INFO
	.align		4
.L_85:
        /*0008*/ 	.byte	0x04, 0x17
        /*000a*/ 	.short	(.L_87 - .L_86)
.L_86:
        /*000c*/ 	.word	0x00000000
        /*0010*/ 	.short	0x0008
        /*0012*/ 	.short	0x0040
        /*0014*/ 	.byte	0x00, 0xf5, 0x21, 0x00


	//----- nvinfo : EIATTR_KPARAM_INFO
	.align		4
.L_87:
        /*0018*/ 	.byte	0x04, 0x17
        /*001a*/ 	.short	(.L_89 - .L_88)
.L_88:
        /*001c*/ 	.word	0x00000000
        /*0020*/ 	.short	0x0007
        /*0022*/ 	.short	0x0038
        /*0024*/ 	.byte	0x00, 0xf0, 0x11, 0x00


	//----- nvinfo : EIATTR_KPARAM_INFO
	.align		4
.L_89:
        /*0028*/ 	.byte	0x04, 0x17
        /*002a*/ 	.short	(.L_91 - .L_90)
.L_90:
        /*002c*/ 	.word	0x00000000
        /*0030*/ 	.short	0x0006
        /*0032*/ 	.short	0x0030
        /*0034*/ 	.byte	0x00, 0xf5, 0x21, 0x00


	//----- nvinfo : EIATTR_KPARAM_INFO
	.align		4
.L_91:
        /*0038*/ 	.byte	0x04, 0x17
        /*003a*/ 	.short	(.L_93 - .L_92)
.L_92:
        /*003c*/ 	.word	0x00000000
        /*0040*/ 	.short	0x0005
        /*0042*/ 	.short	0x0028
        /*0044*/ 	.byte	0x00, 0xf0, 0x11, 0x00


	//----- nvinfo : EIATTR_KPARAM_INFO
	.align		4
.L_93:
        /*0048*/ 	.byte	0x04, 0x17
        /*004a*/ 	.short	(.L_95 - .L_94)
.L_94:
        /*004c*/ 	.word	0x00000000
        /*0050*/ 	.short	0x0004
        /*0052*/ 	.short	0x0020
        /*0054*/ 	.byte	0x00, 0xf0, 0x21, 0x00


	//----- nvinfo : EIATTR_KPARAM_INFO
	.align		4
.L_95:
        /*0058*/ 	.byte	0x04, 0x17
        /*005a*/ 	.short	(.L_97 - .L_96)
.L_96:
        /*005c*/ 	.word	0x00000000
        /*0060*/ 	.short	0x0003
        /*0062*/ 	.short	0x0018
        /*0064*/ 	.byte	0x00, 0xf0, 0x11, 0x00


	//----- nvinfo : EIATTR_KPARAM_INFO
	.align		4
.L_97:
        /*0068*/ 	.byte	0x04, 0x17
        /*006a*/ 	.short	(.L_99 - .L_98)
.L_98:
        /*006c*/ 	.word	0x00000000
        /*0070*/ 	.short	0x0002
        /*0072*/ 	.short	0x0010
        /*0074*/ 	.byte	0x00, 0xf5, 0x21, 0x00


	//----- nvinfo : EIATTR_KPARAM_INFO
	.align		4
.L_99:
        /*0078*/ 	.byte	0x04, 0x17
        /*007a*/ 	.short	(.L_101 - .L_100)
.L_100:
        /*007c*/ 	.word	0x00000000
        /*0080*/ 	.short	0x0001
        /*0082*/ 	.short	0x0008
        /*0084*/ 	.byte	0x00, 0xf5, 0x21, 0x00


	//----- nvinfo : EIATTR_KPARAM_INFO
	.align		4
.L_101:
        /*0088*/ 	.byte	0x04, 0x17
        /*008a*/ 	.short	(.L_103 - .L_102)
.L_102:
        /*008c*/ 	.word	0x00000000
        /*0090*/ 	.short	0x0000
        /*0092*/ 	.short	0x0000
        /*0094*/ 	.byte	0x00, 0xf5, 0x21, 0x00


	//----- nvinfo : EIATTR_SPARSE_MMA_MASK
	.align		4
.L_103:
        /*0098*/ 	.byte	0x03, 0x50
        /*009a*/ 	.short	0x0000


	//----- nvinfo : EIATTR_MAXREG_COUNT
	.align		4
        /*009c*/ 	.byte	0x03, 0x1b
        /*009e*/ 	.short	0x00ff


	//----- nvinfo : EIATTR_NUM_BARRIERS
	.align		4
        /*00a0*/ 	.byte	0x02, 0x4c
        /*00a2*/ 	.byte	0x01
	.zero		1


	//----- nvinfo : EIATTR_MERCURY_ISA_VERSION
	.align		4
        /*00a4*/ 	.byte	0x03, 0x5f
        /*00a6*/ 	.short	0x0101


	//----- nvinfo : EIATTR_VRC_CTA_INIT_COUNT
	.align		4
        /*00a8*/ 	.byte	0x02, 0x4a
	.zero		1
	.zero		1


	//----- nvinfo : EIATTR_EXIT_INSTR_OFFSETS
	.align		4
        /*00ac*/ 	.byte	0x04, 0x1c
        /*00ae*/ 	.short	(.L_105 - .L_104)


	//   ....[0]....
.L_104:
        /*00b0*/ 	.word	0x00001240


	//   ....[1]....
        /*00b4*/ 	.word	0x00002240


	//----- nvinfo : EIATTR_CRS_STACK_SIZE
	.align		4
.L_105:
        /*00b8*/ 	.byte	0x04, 0x1e
        /*00ba*/ 	.short	(.L_107 - .L_106)
.L_106:
        /*00bc*/ 	.word	0x00000000


	//----- nvinfo : EIATTR_CBANK_PARAM_SIZE
	.align		4
.L_107:
        /*00c0*/ 	.byte	0x03, 0x19
        /*00c2*/ 	.short	0x0048


	//----- nvinfo : EIATTR_PARAM_CBANK
	.align		4
        /*00c4*/ 	.byte	0x04, 0x0a
        /*00c6*/ 	.short	(.L_109 - .L_108)
	.align		4
.L_108:
        /*00c8*/ 	.word	index@(.nv.constant0._Z11norm_L2ex_2PdS_PiidiS_iS_)
        /*00cc*/ 	.short	0x0380
        /*00ce*/ 	.short	0x0048


	//----- nvinfo : EIATTR_SW_WAR
	.align		4
.L_109:
        /*00d0*/ 	.byte	0x04, 0x36
        /*00d2*/ 	.short	(.L_111 - .L_110)
.L_110:
        /*00d4*/ 	.word	0x00000008
.L_111:


//--------------------- .nv.info._Z11norm_L2ex_1PdS_PiidiS_S_ --------------------------
	.section	.nv.info._Z11norm_L2ex_1PdS_PiidiS_S_,"",@"SHT_CUDA_INFO"
	.sectionflags	@""
	.align	4


	//----- nvinfo : EIATTR_CUDA_API_VERSION
	.align		4
        /*0000*/ 	.byte	0x04, 0x37
        /*0002*/ 	.short	(.L_113 - .L_112)
.L_112:
        /*0004*/ 	.word	0x00000082


	//----- nvinfo : EIATTR_KPARAM_INFO
	.align		4
.L_113:
        /*0008*/ 	.byte	0x04, 0x17
        /*000a*/ 	.short	(.L_115 - .L_114)
.L_114:
        /*000c*/ 	.word	0x00000000
        /*0010*/ 	.short	0x0007
        /*0012*/ 	.short	0x0038
        /*0014*/ 	.byte	0x00, 0xf5, 0x21, 0x00


	//----- nvinfo : EIATTR_KPARAM_INFO
	.align		4
.L_115:
        /*0018*/ 	.byte	0x04, 0x17
        /*001a*/ 	.short	(.L_117 - .L_116)
.L_116:
        /*001c*/ 	.word	0x00000000
        /*0020*/ 	.short	0x0006
        /*0022*/ 	.short	0x0030
        /*0024*/ 	.byte	0x00, 0xf5, 0x21, 0x00


	//----- nvinfo : EIATTR_KPARAM_INFO
	.align		4
.L_117:
        /*0028*/ 	.byte	0x04, 0x17
        /*002a*/ 	.short	(.L_119 - .L_118)
.L_118:
        /*002c*/ 	.word	0x00000000
        /*0030*/ 	.short	0x0005
        /*0032*/ 	.short	0x0028
        /*0034*/ 	.byte	0x00, 0xf0, 0x11, 0x00


	//----- nvinfo : EIATTR_KPARAM_INFO
	.align		4
.L_119:
        /*0038*/ 	.byte	0x04, 0x17
        /*003a*/ 	.short	(.L_121 - .L_120)
.L_120:
        /*003c*/ 	.word	0x00000000
        /*0040*/ 	.short	0x0004
        /*0042*/ 	.short	0x0020
        /*0044*/ 	.byte	0x00, 0xf0, 0x21, 0x00


	//----- nvinfo : EIATTR_KPARAM_INFO
	.align		4
.L_121:
        /*0048*/ 	.byte	0x04, 0x17
        /*004a*/ 	.short	(.L_123 - .L_122)
.L_122:
        /*004c*/ 	.word	0x00000000
        /*0050*/ 	.short	0x0003
        /*0052*/ 	.short	0x0018
        /*0054*/ 	.byte	0x00, 0xf0, 0x11, 0x00


	//----- nvinfo : EIATTR_KPARAM_INFO
	.align		4
.L_123:
        /*0058*/ 	.byte	0x04, 0x17
        /*005a*/ 	.short	(.L_125 - .L_124)
.L_124:
        /*005c*/ 	.word	0x00000000
        /*0060*/ 	.short	0x0002
        /*0062*/ 	.short	0x0010
        /*0064*/ 	.byte	0x00, 0xf5, 0x21, 0x00


	//----- nvinfo : EIATTR_KPARAM_INFO
	.align		4
.L_125:
        /*0068*/ 	.byte	0x04, 0x17
        /*006a*/ 	.short	(.L_127 - .L_126)
.L_126:
        /*006c*/ 	.word	0x00000000
        /*0070*/ 	.short	0x0001
        /*0072*/ 	.short	0x0008
        /*0074*/ 	.byte	0x00, 0xf5, 0x21, 0x00


	//----- nvinfo : EIATTR_KPARAM_INFO
	.align		4
.L_127:
        /*0078*/ 	.byte	0x04, 0x17
        /*007a*/ 	.short	(.L_129 - .L_128)
.L_128:
        /*007c*/ 	.word	0x00000000
        /*0080*/ 	.short	0x0000
        /*0082*/ 	.short	0x0000
        /*0084*/ 	.byte	0x00, 0xf5, 0x21, 0x00


	//----- nvinfo : EIATTR_SPARSE_MMA_MASK
	.align		4
.L_129:
        /*0088*/ 	.byte	0x03, 0x50
        /*008a*/ 	.short	0x0000


	//----- nvinfo : EIATTR_MAXREG_COUNT
	.align		4
        /*008c*/ 	.byte	0x03, 0x1b
        /*008e*/ 	.short	0x00ff


	//----- nvinfo : EIATTR_NUM_BARRIERS
	.align		4
        /*0090*/ 	.byte	0x02, 0x4c
        /*0092*/ 	.byte	0x01
	.zero		1


	//----- nvinfo : EIATTR_MERCURY_ISA_VERSION
	.align		4
        /*0094*/ 	.byte	0x03, 0x5f
        /*0096*/ 	.short	0x0101


	//----- nvinfo : EIATTR_VRC_CTA_INIT_COUNT
	.align		4
        /*0098*/ 	.byte	0x02, 0x4a
	.zero		1
	.zero		1


	//----- nvinfo : EIATTR_EXIT_INSTR_OFFSETS
	.align		4
        /*009c*/ 	.byte	0x04, 0x1c
        /*009e*/ 	.short	(.L_131 - .L_130)


	//   ....[0]....
.L_130:
        /*00a0*/ 	.word	0x00000b90


	//   ....[1]....
        /*00a4*/ 	.word	0x00002340


	//----- nvinfo : EIATTR_CRS_STACK_SIZE
	.align		4
.L_131:
        /*00a8*/ 	.byte	0x04, 0x1e
        /*00aa*/ 	.short	(.L_133 - .L_132)
.L_132:
        /*00ac*/ 	.word	0x00000000


	//----- nvinfo : EIATTR_CBANK_PARAM_SIZE
	.align		4
.L_133:
        /*00b0*/ 	.byte	0x03, 0x19
        /*00b2*/ 	.short	0x0040


	//----- nvinfo : EIATTR_PARAM_CBANK
	.align		4
        /*00b4*/ 	.byte	0x04, 0x0a
        /*00b6*/ 	.short	(.L_135 - .L_134)
	.align		4
.L_134:
        /*00b8*/ 	.word	index@(.nv.constant0._Z11norm_L2ex_1PdS_PiidiS_S_)
        /*00bc*/ 	.short	0x0380
        /*00be*/ 	.short	0x0040


	//----- nvinfo : EIATTR_SW_WAR
	.align		4
.L_135:
        /*00c0*/ 	.byte	0x04, 0x36
        /*00c2*/ 	.short	(.L_137 - .L_136)
.L_136:
        /*00c4*/ 	.word	0x00000008
.L_137:


//--------------------- .nv.info._Z16rho_P0projectionPdS_iS_S_iiddS_ --------------------------
	.section	.nv.info._Z16rho_P0projectionPdS_iS_S_iiddS_,"",@"SHT_CUDA_INFO"
	.sectionflags	@""
	.align	4


	//----- nvinfo : EIATTR_CUDA_API_VERSION
	.align		4
        /*0000*/ 	.byte	0x04, 0x37
        /*0002*/ 	.short	(.L_139 - .L_138)
.L_138:
        /*0004*/ 	.word	0x00000082


	//----- nvinfo : EIATTR_KPARAM_INFO
	.align		4
.L_139:
        /*0008*/ 	.byte	0x04, 0x17
        /*000a*/ 	.short	(.L_141 - .L_140)
.L_140:
        /*000c*/ 	.word	0x00000000
        /*0010*/ 	.short	0x0009
        /*0012*/ 	.short	0x0040
        /*0014*/ 	.byte	0x00, 0xf5, 0x21, 0x00


	//----- nvinfo : EIATTR_KPARAM_INFO
	.align		4
.L_141:
        /*0018*/ 	.byte	0x04, 0x17
        /*001a*/ 	.short	(.L_143 - .L_142)
.L_142:
        /*001c*/ 	.word	0x00000000
        /*0020*/ 	.short	0x0008
        /*0022*/ 	.short	0x0038
        /*0024*/ 	.byte	0x00, 0xf0, 0x21, 0x00


	//----- nvinfo : EIATTR_KPARAM_INFO
	.align		4
.L_143:
        /*0028*/ 	.byte	0x04, 0x17
        /*002a*/ 	.short	(.L_145 - .L_144)
.L_144:
        /*002c*/ 	.word	0x00000000
        /*0030*/ 	.short	0x0007
        /*0032*/ 	.short	0x0030
        /*0034*/ 	.byte	0x00, 0xf0, 0x21, 0x00


	//----- nvinfo : EIATTR_KPARAM_INFO
	.align		4
.L_145:
        /*0038*/ 	.byte	0x04, 0x17
        /*003a*/ 	.short	(.L_147 - .L_146)
.L_146:
        /*003c*/ 	.word	0x00000000
        /*0040*/ 	.short	0x0006
        /*0042*/ 	.short	0x002c
        /*0044*/ 	.byte	0x00, 0xf0, 0x11, 0x00


	//----- nvinfo : EIATTR_KPARAM_INFO
	.align		4
.L_147:
        /*0048*/ 	.byte	0x04, 0x17
        /*004a*/ 	.short	(.L_149 - .L_148)
.L_148:
        /*004c*/ 	.word	0x00000000
        /*0050*/ 	.short	0x0005
        /*0052*/ 	.short	0x0028
        /*0054*/ 	.byte	0x00, 0xf0, 0x11, 0x00


	//----- nvinfo : EIATTR_KPARAM_INFO
	.align		4
.L_149:
        /*0058*/ 	.byte	0x04, 0x17
        /*005a*/ 	.short	(.L_151 - .L_150)
.L_150:
        /*005c*/ 	.word	0x00000000
        /*0060*/ 	.short	0x0004
        /*0062*/ 	.short	0x0020
        /*0064*/ 	.byte	0x00, 0xf5, 0x21, 0x00


	//----- nvinfo : EIATTR_KPARAM_INFO
	.align		4
.L_151:
        /*0068*/ 	.byte	0x04, 0x17
        /*006a*/ 	.short	(.L_153 - .L_152)
.L_152:
        /*006c*/ 	.word	0x00000000
        /*0070*/ 	.short	0x0003
        /*0072*/ 	.short	0x0018
        /*0074*/ 	.byte	0x00, 0xf5, 0x21, 0x00


	//----- nvinfo : EIATTR_KPARAM_INFO
	.align		4
.L_153:
        /*0078*/ 	.byte	0x04, 0x17
        /*007a*/ 	.short	(.L_155 - .L_154)
.L_154:
        /*007c*/ 	.word	0x00000000
        /*0080*/ 	.short	0x0002
        /*0082*/ 	.short	0x0010
        /*0084*/ 	.byte	0x00, 0xf0, 0x11, 0x00


	//----- nvinfo : EIATTR_KPARAM_INFO
	.align		4
.L_155:
        /*0088*/ 	.byte	0x04, 0x17
        /*008a*/ 	.short	(.L_157 - .L_156)
.L_156:
        /*008c*/ 	.word	0x00000000
        /*0090*/ 	.short	0x0001
        /*0092*/ 	.short	0x0008
        /*0094*/ 	.byte	0x00, 0xf5, 0x21, 0x00


	//----- nvinfo : EIATTR_KPARAM_INFO
	.align		4
.L_157:
        /*0098*/ 	.byte	0x04, 0x17
        /*009a*/ 	.short	(.L_159 - .L_158)
.L_158:
        /*009c*/ 	.word	0x00000000
        /*00a0*/ 	.short	0x0000
        /*00a2*/ 	.short	0x0000
        /*00a4*/ 	.byte	0x00, 0xf5, 0x21, 0x00


	//----- nvinfo : EIATTR_SPARSE_MMA_MASK
	.align		4
.L_159:
        /*00a8*/ 	.byte	0x03, 0x50
        /*00aa*/ 	.short	0x0000


	//----- nvinfo : EIATTR_MAXREG_COUNT
	.align		4
        /*00ac*/ 	.byte	0x03, 0x1b
        /*00ae*/ 	.short	0x00ff


	//----- nvinfo : EIATTR_NUM_BARRIERS
	.align		4
        /*00b0*/ 	.byte	0x02, 0x4c
        /*00b2*/ 	.byte	0x01
	.zero		1


	//----- nvinfo : EIATTR_MERCURY_ISA_VERSION
	.align		4
        /*00b4*/ 	.byte	0x03, 0x5f
        /*00b6*/ 	.short	0x0101


	//----- nvinfo : EIATTR_VRC_CTA_INIT_COUNT
	.align		4
        /*00b8*/ 	.byte	0x02, 0x4a
	.zero		1
	.zero		1


	//----- nvinfo : EIATTR_EXIT_INSTR_OFFSETS
	.align		4
        /*00bc*/ 	.byte	0x04, 0x1c
        /*00be*/ 	.short	(.L_161 - .L_160)


	//   ....[0]....
.L_160:
        /*00c0*/ 	.word	0x000003c0


	//   ....[1]....
        /*00c4*/ 	.word	0x000018b0


	//----- nvinfo : EIATTR_CRS_STACK_SIZE
	.align		4
.L_161:
        /*00c8*/ 	.byte	0x04, 0x1e
        /*00ca*/ 	.short	(.L_163 - .L_162)
.L_162:
        /*00cc*/ 	.word	0x00000000


	//----- nvinfo : EIATTR_CBANK_PARAM_SIZE
	.align		4
.L_163:
        /*00d0*/ 	.byte	0x03, 0x19
        /*00d2*/ 	.short	0x0048


	//----- nvinfo : EIATTR_PARAM_CBANK
	.align		4
        /*00d4*/ 	.byte	0x04, 0x0a
        /*00d6*/ 	.short	(.L_165 - .L_164)
	.align		4
.L_164:
        /*00d8*/ 	.word	index@(.nv.constant0._Z16rho_P0projectionPdS_iS_S_iiddS_)
        /*00dc*/ 	.short	0x0380
        /*00de*/ 	.short	0x0048


	//----- nvinfo : EIATTR_SW_WAR
	.align		4
.L_165:
        /*00e0*/ 	.byte	0x04, 0x36
        /*00e2*/ 	.short	(.L_167 - .L_166)
.L_166:
        /*00e4*/ 	.word	0x00000008
.L_167:


//--------------------- .nv.callgraph             --------------------------
	.section	.nv.callgraph,"",@"SHT_CUDA_CALLGRAPH"
	.align	4
	.sectionentsize	8
	.align		4
        /*0000*/ 	.word	0x00000000
	.align		4
        /*0004*/ 	.word	0xffffffff
	.align		4
        /*0008*/ 	.word	0x00000000
	.align		4
        /*000c*/ 	.word	0xfffffffe
	.align		4
        /*0010*/ 	.word	0x00000000
	.align		4
        /*0014*/ 	.word	0xfffffffd
	.align		4
        /*0018*/ 	.word	0x00000000
	.align		4
        /*001c*/ 	.word	0xfffffffc


//--------------------- .nv.constant4             --------------------------
	.section	.nv.constant4,"a",@progbits
	.align	8
	.align		8
.nv.constant4:
        /*0000*/ 	.dword	__cudart_i2opi_d
	.align		8
        /*0008*/ 	.dword	__cudart_sin_cos_coeffs


//--------------------- .text._Z9norm_L2_2PdS_PiiS_S_ --------------------------
	.section	.text._Z9norm_L2_2PdS_PiiS_S_,"ax",@progbits
	.align	128
        .global         _Z9norm_L2_2PdS_PiiS_S_
        .type           _Z9norm_L2_2PdS_PiiS_S_,@function
        .size           _Z9norm_L2_2PdS_PiiS_S_,(.L_x_67 - _Z9norm_L2_2PdS_PiiS_S_)
        .other          _Z9norm_L2_2PdS_PiiS_S_,@"STO_CUDA_ENTRY STV_DEFAULT"
_Z9norm_L2_2PdS_PiiS_S_:
.text._Z9norm_L2_2PdS_PiiS_S_:
[----:B------:R-:W-:Y:S08]  /*0000*/  LDC R1, c[0x0][0x37c] ;  /* 0x0000df00ff017b82 */ /* 0x000ff00000000800 */
[----:B------:R-:W0:Y:S01]  /*0010*/  LDC R6, c[0x0][0x360] ;  /* 0x0000d800ff067b82 */ /* 0x000e220000000800 */
[----:B------:R-:W1:Y:S01]  /*0020*/  S2R R8, SR_TID.X ;  /* 0x0000000000087919 */ /* 0x000e620000002100 */
[----:B------:R-:W-:Y:S06]  /*0030*/  BSSY.RECONVERGENT B0, `(.L_x_0) ;  /* 0x000008f000007945 */ /* 0x000fec0003800200 */
[----:B------:R-:W1:Y:S01]  /*0040*/  S2UR UR4, SR_CTAID.X ;  /* 0x00000000000479c3 */ /* 0x000e620000002500 */
[----:B0-----:R-:W0:Y:S01]  /*0050*/  I2F.U32.RP R4, R6 ;  /* 0x0000000600047306 */ /* 0x001e220000209000 */
[C---:B------:R-:W-:Y:S01]  /*0060*/  ISETP.NE.U32.AND P1, PT, R6.reuse, RZ, PT ;  /* 0x000000ff0600720c */ /* 0x040fe20003f25070 */
[----:B-1----:R-:W-:-:S06]  /*0070*/  IMAD R0, R6, UR4, R8 ;  /* 0x0000000406007c24 */ /* 0x002fcc000f8e0208 */
[----:B0-----:R-:W0:Y:S02]  /*0080*/  MUFU.RCP R4, R4 ;  /* 0x0000000400047308 */ /* 0x001e240000001000 */
[----:B0-----:R-:W-:-:S06]  /*0090*/  IADD3 R2, PT, PT, R4, 0xffffffe, RZ ;  /* 0x0ffffffe04027810 */ /* 0x001fcc0007ffe0ff */
[----:B------:R0:W1:Y:S02]  /*00a0*/  F2I.FTZ.U32.TRUNC.NTZ R3, R2 ;  /* 0x0000000200037305 */ /* 0x000064000021f000 */
[----:B0-----:R-:W-:Y:S02]  /*00b0*/  HFMA2 R2, -RZ, RZ, 0, 0 ;  /* 0x00000000ff027431 */ /* 0x001fe400000001ff */
[----:B-1----:R-:W-:-:S04]  /*00c0*/  IMAD.MOV R5, RZ, RZ, -R3 ;  /* 0x000000ffff057224 */ /* 0x002fc800078e0a03 */
[----:B------:R-:W-:-:S04]  /*00d0*/  IMAD R5, R5, R6, RZ ;  /* 0x0000000605057224 */ /* 0x000fc800078e02ff */
[----:B------:R-:W-:-:S06]  /*00e0*/  IMAD.HI.U32 R3, R3, R5, R2 ;  /* 0x0000000503037227 */ /* 0x000fcc00078e0002 */
[----:B------:R-:W-:-:S04]  /*00f0*/  IMAD.HI.U32 R3, R3, R0, RZ ;  /* 0x0000000003037227 */ /* 0x000fc800078e00ff */
[----:B------:R-:W-:-:S04]  /*0100*/  IMAD.MOV R3, RZ, RZ, -R3 ;  /* 0x000000ffff037224 */ /* 0x000fc800078e0a03 */
[----:B------:R-:W-:-:S05]  /*0110*/  IMAD R3, R6, R3, R0 ;  /* 0x0000000306037224 */ /* 0x000fca00078e0200 */
[----:B------:R-:W-:-:S13]  /*0120*/  ISETP.GE.U32.AND P0, PT, R3, R6, PT ;  /* 0x000000060300720c */ /* 0x000fda0003f06070 */
[----:B------:R-:W-:-:S04]  /*0130*/  @P0 IADD3 R3, PT, PT, R3, -R6, RZ ;  /* 0x8000000603030210 */ /* 0x000fc80007ffe0ff */
[----:B------:R-:W-:-:S13]  /*0140*/  ISETP.GE.U32.AND P0, PT, R3, R6, PT ;  /* 0x000000060300720c */ /* 0x000fda0003f06070 */
[----:B------:R-:W-:Y:S01]  /*0150*/  @P0 IMAD.IADD R3, R3, 0x1, -R6 ;  /* 0x0000000103030824 */ /* 0x000fe200078e0a06 */
[----:B------:R-:W-:-:S04]  /*0160*/  @!P1 LOP3.LUT R3, RZ, R6, RZ, 0x33, !PT ;  /* 0x00000006ff039212 */ /* 0x000fc800078e33ff */
[----:B------:R-:W-:-:S13]  /*0170*/  ISETP.NE.AND P0, PT, R3, RZ, PT ;  /* 0x000000ff0300720c */ /* 0x000fda0003f05270 */
[----:B------:R-:W-:Y:S05]  /*0180*/  @P0 BRA `(.L_x_1) ;  /* 0x0000000400e40947 */ /* 0x000fea0003800000 */
[----:B------:R-:W0:Y:S01]  /*0190*/  S2UR UR5, SR_CgaCtaId ;  /* 0x00000000000579c3 */ /* 0x000e220000008800 */
[----:B------:R-:W-:Y:S01]  /*01a0*/  UMOV UR4, 0x400 ;  /* 0x0000040000047882 */ /* 0x000fe20000000000 */
[----:B------:R-:W-:Y:S01]  /*01b0*/  MOV R4, 0xcccccccd ;  /* 0xcccccccd00047802 */ /* 0x000fe20000000f00 */
[----:B------:R-:W-:Y:S01]  /*01c0*/  IMAD.MOV.U32 R5, RZ, RZ, 0x3fbccccc ;  /* 0x3fbcccccff057424 */ /* 0x000fe200078e00ff */
[----:B------:R-:W-:Y:S01]  /*01d0*/  MOV R6, 0xa63441e8 ;  /* 0xa63441e800067802 */ /* 0x000fe20000000f00 */
[----:B------:R-:W-:Y:S01]  /*01e0*/  IMAD.MOV.U32 R7, RZ, RZ, 0x3fb0f24a ;  /* 0x3fb0f24aff077424 */ /* 0x000fe200078e00ff */
[----:B------:R-:W-:Y:S01]  /*01f0*/  MOV R28, 0xa63441e8 ;  /* 0xa63441e8001c7802 */ /* 0x000fe20000000f00 */
[----:B------:R-:W-:Y:S01]  /*0200*/  IMAD.MOV.U32 R29, RZ, RZ, 0x3fb0f24a ;  /* 0x3fb0f24aff1d7424 */ /* 0x000fe200078e00ff */
[----:B------:R-:W-:Y:S01]  /*0210*/  MOV R30, 0xa63441e8 ;  /* 0xa63441e8001e7802 */ /* 0x000fe20000000f00 */
[----:B------:R-:W-:Y:S01]  /*0220*/  IMAD.MOV.U32 R31, RZ, RZ, 0x3fb0f24a ;  /* 0x3fb0f24aff1f7424 */ /* 0x000fe200078e00ff */
[----:B------:R-:W-:Y:S01]  /*0230*/  MOV R12, 0x1c71c723 ;  /* 0x1c71c723000c7802 */ /* 0x000fe20000000f00 */
[----:B------:R-:W-:Y:S01]  /*0240*/  IMAD.MOV.U32 R13, RZ, RZ, -0x40438e39 ;  /* 0xbfbc71c7ff0d7424 */ /* 0x000fe200078e00ff */
[----:B------:R-:W-:Y:S01]  /*0250*/  MOV R14, 0x1c71c71c ;  /* 0x1c71c71c000e7802 */ /* 0x000fe20000000f00 */
[----:B------:R-:W-:Y:S01]  /*0260*/  IMAD.MOV.U32 R15, RZ, RZ, -0x40438e39 ;  /* 0xbfbc71c7ff0f7424 */ /* 0x000fe200078e00ff */
[----:B------:R-:W-:Y:S01]  /*0270*/  MOV R34, 0x1c71c71c ;  /* 0x1c71c71c00227802 */ /* 0x000fe20000000f00 */
[----:B------:R-:W-:Y:S01]  /*0280*/  IMAD.MOV.U32 R35, RZ, RZ, 0x3fdc71c7 ;  /* 0x3fdc71c7ff237424 */ /* 0x000fe200078e00ff */
[----:B------:R-:W-:Y:S01]  /*0290*/  MOV R32, 0x1c71c71c ;  /* 0x1c71c71c00207802 */ /* 0x000fe20000000f00 */
[----:B------:R-:W-:Y:S01]  /*02a0*/  IMAD.MOV.U32 R33, RZ, RZ, -0x40438e39 ;  /* 0xbfbc71c7ff217424 */ /* 0x000fe200078e00ff */
[----:B------:R-:W-:Y:S01]  /*02b0*/  MOV R36, 0x1c71c71c ;  /* 0x1c71c71c00247802 */ /* 0x000fe20000000f00 */
[----:B------:R-:W-:Y:S01]  /*02c0*/  IMAD.MOV.U32 R37, RZ, RZ, 0x3fdc71c7 ;  /* 0x3fdc71c7ff257424 */ /* 0x000fe200078e00ff */
[----:B------:R-:W-:Y:S01]  /*02d0*/  MOV R38, 0x1c71c71c ;  /* 0x1c71c71c00267802 */ /* 0x000fe20000000f00 */
[----:B------:R-:W-:Y:S01]  /*02e0*/  IMAD.MOV.U32 R39, RZ, RZ, 0x3fdc71c7 ;  /* 0x3fdc71c7ff277424 */ /* 0x000fe200078e00ff */
[----:B------:R-:W-:Y:S01]  /*02f0*/  MOV R20, 0x8bebb461 ;  /* 0x8bebb46100147802 */ /* 0x000fe20000000f00 */
[----:B------:R-:W-:Y:S01]  /*0300*/  IMAD.MOV.U32 R21, RZ, RZ, -0x40634053 ;  /* 0xbf9cbfadff157424 */ /* 0x000fe200078e00ff */
[----:B0-----:R-:W-:Y:S01]  /*0310*/  ULEA UR4, UR5, UR4, 0x18 ;  /* 0x0000000405047291 */ /* 0x001fe2000f8ec0ff */
        /* <DEDUP_REMOVED lines=8> */
[----:B------:R0:W-:Y:S01]  /*03a0*/  STS.128 [UR4+0x150], R4 ;  /* 0x00015004ff007988 */ /* 0x0001e20008000c04 */
[----:B------:R-:W-:Y:S01]  /*03b0*/  MOV R26, 0x8bebb461 ;  /* 0x8bebb461001a7802 */ /* 0x000fe20000000f00 */
[----:B------:R-:W-:Y:S01]  /*03c0*/  IMAD.MOV.U32 R27, RZ, RZ, 0x3fbcbfad ;  /* 0x3fbcbfadff1b7424 */ /* 0x000fe200078e00ff */
[----:B------:R-:W-:Y:S01]  /*03d0*/  MOV R40, 0x8bebb47e ;  /* 0x8bebb47e00287802 */ /* 0x000fe20000000f00 */
[----:B------:R1:W-:Y:S01]  /*03e0*/  STS.128 [UR4+0x160], R28 ;  /* 0x0001601cff007988 */ /* 0x0003e20008000c04 */
[----:B------:R-:W-:Y:S01]  /*03f0*/  IMAD.MOV.U32 R41, RZ, RZ, -0x40634053 ;  /* 0xbf9cbfadff297424 */ /* 0x000fe200078e00ff */
[----:B------:R-:W-:Y:S01]  /*0400*/  MOV R42, 0x8bebb461 ;  /* 0x8bebb461002a7802 */ /* 0x000fe20000000f00 */
[----:B------:R-:W-:Y:S01]  /*0410*/  IMAD.MOV.U32 R43, RZ, RZ, -0x40634053 ;  /* 0xbf9cbfadff2b7424 */ /* 0x000fe200078e00ff */
[----:B------:R2:W-:Y:S04]  /*0420*/  STS.128 [UR4], R12 ;  /* 0x0000000cff007988 */ /* 0x0005e80008000c04 */
[----:B------:R3:W-:Y:S01]  /*0430*/  STS.128 [UR4+0x10], R32 ;  /* 0x00001020ff007988 */ /* 0x0007e20008000c04 */
[----:B0-----:R-:W-:Y:S01]  /*0440*/  MOV R4, 0x8bebb47e ;  /* 0x8bebb47e00047802 */ /* 0x001fe20000000f00 */
[----:B------:R-:W-:-:S02]  /*0450*/  IMAD.MOV.U32 R5, RZ, RZ, -0x40634053 ;  /* 0xbf9cbfadff057424 */ /* 0x000fc400078e00ff */
[----:B------:R0:W-:Y:S01]  /*0460*/  STS.128 [UR4+0x20], R36 ;  /* 0x00002024ff007988 */ /* 0x0001e20008000c04 */
[----:B------:R-:W-:Y:S01]  /*0470*/  MOV R6, 0xef1024cf ;  /* 0xef1024cf00067802 */ /* 0x000fe20000000f00 */
[----:B------:R-:W-:Y:S01]  /*0480*/  IMAD.MOV.U32 R7, RZ, RZ, -0x405513ba ;  /* 0xbfaaec46ff077424 */ /* 0x000fe200078e00ff */
[----:B-1----:R-:W-:Y:S01]  /*0490*/  MOV R28, 0x8bebb461 ;  /* 0x8bebb461001c7802 */ /* 0x002fe20000000f00 */
[----:B------:R1:W-:Y:S01]  /*04a0*/  STS.128 [UR4+0x40], R20 ;  /* 0x00004014ff007988 */ /* 0x0003e20008000c04 */
[----:B------:R-:W-:Y:S01]  /*04b0*/  IMAD.MOV.U32 R29, RZ, RZ, -0x40634053 ;  /* 0xbf9cbfadff1d7424 */ /* 0x000fe200078e00ff */
[----:B------:R-:W-:Y:S01]  /*04c0*/  MOV R30, 0x8bebb461 ;  /* 0x8bebb461001e7802 */ /* 0x000fe20000000f00 */
[----:B------:R-:W-:Y:S01]  /*04d0*/  IMAD.MOV.U32 R31, RZ, RZ, 0x3fbcbfad ;  /* 0x3fbcbfadff1f7424 */ /* 0x000fe200078e00ff */
[----:B--2---:R-:W-:Y:S01]  /*04e0*/  MOV R13, 0x3fde5bcb ;  /* 0x3fde5bcb000d7802 */ /* 0x004fe20000000f00 */
[----:B------:R-:W-:Y:S01]  /*04f0*/  IMAD.MOV.U32 R12, RZ, RZ, 0xb296b58 ;  /* 0x0b296b58ff0c7424 */ /* 0x000fe200078e00ff */
[----:B---3--:R-:W-:Y:S01]  /*0500*/  MOV R32, 0xe4b4d07b ;  /* 0xe4b4d07b00207802 */ /* 0x008fe20000000f00 */
[----:B------:R-:W-:Y:S01]  /*0510*/  IMAD.MOV.U32 R33, RZ, RZ, 0x3fec4ad3 ;  /* 0x3fec4ad3ff217424 */ /* 0x000fe200078e00ff */
[----:B------:R-:W-:Y:S01]  /*0520*/  MOV R34, 0x8bebb461 ;  /* 0x8bebb46100227802 */ /* 0x000fe20000000f00 */
[----:B------:R-:W-:Y:S01]  /*0530*/  IMAD.MOV.U32 R35, RZ, RZ, 0x3fbcbfad ;  /* 0x3fbcbfadff237424 */ /* 0x000fe200078e00ff */
[----:B0-----:R-:W-:Y:S01]  /*0540*/  MOV R36, 0xef1024cf ;  /* 0xef1024cf00247802 */ /* 0x001fe20000000f00 */
[----:B------:R-:W-:Y:S01]  /*0550*/  IMAD.MOV.U32 R37, RZ, RZ, -0x405513ba ;  /* 0xbfaaec46ff257424 */ /* 0x000fe200078e00ff */
[----:B------:R-:W-:Y:S01]  /*0560*/  MOV R38, 0x8bebb461 ;  /* 0x8bebb46100267802 */ /* 0x000fe20000000f00 */
[----:B------:R-:W-:Y:S01]  /*0570*/  IMAD.MOV.U32 R39, RZ, RZ, 0x3fbcbfad ;  /* 0x3fbcbfadff277424 */ /* 0x000fe200078e00ff */
[----:B-1----:R-:W-:Y:S01]  /*0580*/  MOV R21, 0x3fbcbfad ;  /* 0x3fbcbfad00157802 */ /* 0x002fe20000000f00 */
[----:B------:R-:W-:Y:S01]  /*0590*/  IMAD.MOV.U32 R14, RZ, RZ, 0x269919e0 ;  /* 0x269919e0ff0e7424 */ /* 0x000fe200078e00ff */
[----:B------:R-:W-:Y:S01]  /*05a0*/  MOV R15, 0xbfb4ad40 ;  /* 0xbfb4ad40000f7802 */ /* 0x000fe20000000f00 */
[----:B------:R0:W-:Y:S04]  /*05b0*/  STS.128 [UR4+0x30], R16 ;  /* 0x00003010ff007988 */ /* 0x0001e80008000c04 */
[----:B------:R1:W-:Y:S04]  /*05c0*/  STS.128 [UR4+0x50], R24 ;  /* 0x00005018ff007988 */ /* 0x0003e80008000c04 */
[----:B------:R2:W-:Y:S04]  /*05d0*/  STS.128 [UR4+0x60], R4 ;  /* 0x00006004ff007988 */ /* 0x0005e80008000c04 */
[----:B------:R3:W-:Y:S01]  /*05e0*/  STS.128 [UR4+0x70], R28 ;  /* 0x0000701cff007988 */ /* 0x0007e20008000c04 */
[----:B0-----:R-:W-:Y:S01]  /*05f0*/  IMAD.MOV.U32 R16, RZ, RZ, 0x269919e0 ;  /* 0x269919e0ff107424 */ /* 0x001fe200078e00ff */
[----:B------:R-:W-:-:S02]  /*0600*/  MOV R17, 0x3fd4ad40 ;  /* 0x3fd4ad4000117802 */ /* 0x000fc40000000f00 */
[----:B------:R0:W-:Y:S01]  /*0610*/  STS.128 [UR4+0x80], R32 ;  /* 0x00008020ff007988 */ /* 0x0001e20008000c04 */
[----:B------:R-:W-:Y:S01]  /*0620*/  MOV R18, 0x269919e0 ;  /* 0x269919e000127802 */ /* 0x000fe20000000f00 */
[----:B-1----:R-:W-:Y:S01]  /*0630*/  IMAD.MOV.U32 R26, RZ, RZ, -0x2878913e ;  /* 0xd7876ec2ff1a7424 */ /* 0x002fe200078e00ff */
[----:B------:R-:W-:Y:S01]  /*0640*/  MOV R27, 0x3fa502a5 ;  /* 0x3fa502a5001b7802 */ /* 0x000fe20000000f00 */
[----:B------:R1:W-:Y:S01]  /*0650*/  STS.128 [UR4+0x90], R40 ;  /* 0x00009028ff007988 */ /* 0x0003e20008000c04 */
[----:B------:R-:W-:Y:S01]  /*0660*/  IMAD.MOV.U32 R24, RZ, RZ, 0x269919e0 ;  /* 0x269919e0ff187424 */ /* 0x000fe200078e00ff */
[----:B------:R-:W-:Y:S01]  /*0670*/  MOV R25, 0xbfb4ad40 ;  /* 0xbfb4ad4000197802 */ /* 0x000fe20000000f00 */
[----:B------:R-:W-:Y:S01]  /*0680*/  IMAD.MOV.U32 R19, RZ, RZ, 0x3fd4ad40 ;  /* 0x3fd4ad40ff137424 */ /* 0x000fe200078e00ff */
[----:B------:R4:W-:Y:S01]  /*0690*/  STS.128 [UR4+0xa0], R36 ;  /* 0x0000a024ff007988 */ /* 0x0009e20008000c04 */
[----:B--2---:R-:W-:Y:S01]  /*06a0*/  IMAD.MOV.U32 R4, RZ, RZ, 0x6adccf2b ;  /* 0x6adccf2bff047424 */ /* 0x004fe200078e00ff */
[----:B---3--:R-:W-:Y:S01]  /*06b0*/  MOV R28, 0x269919e0 ;  /* 0x269919e0001c7802 */ /* 0x008fe20000000f00 */
[----:B------:R-:W-:Y:S01]  /*06c0*/  IMAD.MOV.U32 R30, RZ, RZ, 0xb296b58 ;  /* 0x0b296b58ff1e7424 */ /* 0x000fe200078e00ff */
[----:B------:R2:W-:Y:S01]  /*06d0*/  STS.128 [UR4+0xb0], R20 ;  /* 0x0000b014ff007988 */ /* 0x0005e20008000c04 */
[----:B------:R-:W-:Y:S01]  /*06e0*/  MOV R29, 0xbfb4ad40 ;  /* 0xbfb4ad40001d7802 */ /* 0x000fe20000000f00 */
[----:B0-----:R-:W-:Y:S01]  /*06f0*/  IMAD.MOV.U32 R35, RZ, RZ, 0x3fd4ad40 ;  /* 0x3fd4ad40ff237424 */ /* 0x001fe200078e00ff */
[----:B------:R-:W-:Y:S01]  /*0700*/  MOV R31, 0x3fde5bcb ;  /* 0x3fde5bcb001f7802 */ /* 0x000fe20000000f00 */
[----:B------:R0:W-:Y:S01]  /*0710*/  STS.128 [UR4+0xc0], R12 ;  /* 0x0000c00cff007988 */ /* 0x0001e20008000c04 */
[----:B------:R-:W-:Y:S01]  /*0720*/  MOV R34, 0x269919de ;  /* 0x269919de00227802 */ /* 0x000fe20000000f00 */
[----:B-1----:R-:W-:Y:S01]  /*0730*/  IMAD.MOV.U32 R42, RZ, RZ, 0x269919de ;  /* 0x269919deff2a7424 */ /* 0x002fe200078e00ff */
[----:B------:R-:W-:Y:S01]  /*0740*/  MOV R32, 0x269919e0 ;  /* 0x269919e000207802 */ /* 0x000fe20000000f00 */
[----:B------:R-:W-:Y:S01]  /*0750*/  IMAD.MOV.U32 R6, RZ, RZ, 0x6adccf2b ;  /* 0x6adccf2bff067424 */ /* 0x000fe200078e00ff */
[----:B------:R-:W-:Y:S01]  /*0760*/  MOV R33, 0xbfb4ad40 ;  /* 0xbfb4ad4000217802 */ /* 0x000fe20000000f00 */
[----:B----4-:R-:W-:Y:S01]  /*0770*/  IMAD.MOV.U32 R36, RZ, RZ, 0x269919e0 ;  /* 0x269919e0ff247424 */ /* 0x010fe200078e00ff */
[----:B------:R-:W-:Y:S01]  /*0780*/  MOV R5, 0x3fb01ec6 ;  /* 0x3fb01ec600057802 */ /* 0x000fe20000000f00 */
[----:B------:R-:W-:Y:S01]  /*0790*/  IMAD.MOV.U32 R39, RZ, RZ, -0x404b52c0 ;  /* 0xbfb4ad40ff277424 */ /* 0x000fe200078e00ff */
[----:B------:R-:W-:Y:S01]  /*07a0*/  MOV R37, 0xbfb4ad40 ;  /* 0xbfb4ad4000257802 */ /* 0x000fe20000000f00 */
[----:B--2---:R-:W-:Y:S01]  /*07b0*/  IMAD.MOV.U32 R21, RZ, RZ, 0x3fa502a5 ;  /* 0x3fa502a5ff157424 */ /* 0x004fe200078e00ff */
[----:B------:R-:W-:Y:S01]  /*07c0*/  MOV R20, 0xd7876ec2 ;  /* 0xd7876ec200147802 */ /* 0x000fe20000000f00 */
[----:B------:R1:W-:Y:S01]  /*07d0*/  STS.128 [UR4+0xd0], R24 ;  /* 0x0000d018ff007988 */ /* 0x0003e20008000c04 */
[----:B------:R-:W-:Y:S01]  /*07e0*/  MOV R22, 0x269919e0 ;  /* 0x269919e000167802 */ /* 0x000fe20000000f00 */
[----:B0-----:R-:W-:Y:S01]  /*07f0*/  IMAD.MOV.U32 R13, RZ, RZ, 0x3fd4ad40 ;  /* 0x3fd4ad40ff0d7424 */ /* 0x001fe200078e00ff */
[----:B------:R-:W-:Y:S01]  /*0800*/  MOV R23, 0x3fd4ad40 ;  /* 0x3fd4ad4000177802 */ /* 0x000fe20000000f00 */
[----:B------:R1:W-:Y:S01]  /*0810*/  STS.128 [UR4+0xe0], R16 ;  /* 0x0000e010ff007988 */ /* 0x0003e20008000c04 */
[----:B------:R-:W-:-:S02]  /*0820*/  MOV R38, 0x269919e0 ;  /* 0x269919e000267802 */ /* 0x000fc40000000f00 */
[----:B------:R-:W-:Y:S01]  /*0830*/  MOV R40, 0xb296b58 ;  /* 0x0b296b5800287802 */ /* 0x000fe20000000f00 */
[----:B------:R1:W-:Y:S01]  /*0840*/  STS.128 [UR4+0xf0], R28 ;  /* 0x0000f01cff007988 */ /* 0x0003e20008000c04 */
[----:B------:R-:W-:Y:S02]  /*0850*/  MOV R41, 0x3fde5bcb ;  /* 0x3fde5bcb00297802 */ /* 0x000fe40000000f00 */
[----:B------:R-:W-:Y:S01]  /*0860*/  MOV R43, 0x3fd4ad40 ;  /* 0x3fd4ad40002b7802 */ /* 0x000fe20000000f00 */
[----:B------:R1:W-:Y:S01]  /*0870*/  STS.128 [UR4+0x100], R32 ;  /* 0x00010020ff007988 */ /* 0x0003e20008000c04 */
[----:B------:R-:W-:Y:S02]  /*0880*/  MOV R12, 0x269919e0 ;  /* 0x269919e0000c7802 */ /* 0x000fe40000000f00 */
[----:B------:R-:W-:Y:S01]  /*0890*/  MOV R14, 0xd7876ec2 ;  /* 0xd7876ec2000e7802 */ /* 0x000fe20000000f00 */
[----:B------:R1:W-:Y:S01]  /*08a0*/  STS.128 [UR4+0x110], R20 ;  /* 0x00011014ff007988 */ /* 0x0003e20008000c04 */
[----:B------:R-:W-:-:S02]  /*08b0*/  MOV R15, 0x3fa502a5 ;  /* 0x3fa502a5000f7802 */ /* 0x000fc40000000f00 */
[----:B------:R-:W-:Y:S01]  /*08c0*/  MOV R7, 0x3fb01ec6 ;  /* 0x3fb01ec600077802 */ /* 0x000fe20000000f00 */
[----:B------:R1:W-:Y:S04]  /*08d0*/  STS.128 [UR4+0x120], R36 ;  /* 0x00012024ff007988 */ /* 0x0003e80008000c04 */
[----:B------:R1:W-:Y:S04]  /*08e0*/  STS.128 [UR4+0x130], R40 ;  /* 0x00013028ff007988 */ /* 0x0003e80008000c04 */
[----:B------:R1:W-:Y:S04]  /*08f0*/  STS.128 [UR4+0x140], R12 ;  /* 0x0001400cff007988 */ /* 0x0003e80008000c04 */
[----:B------:R1:W-:Y:S04]  /*0900*/  STS.128 [UR4+0x170], R4 ;  /* 0x00017004ff007988 */ /* 0x0003e80008000c04 */
[----:B------:R1:W-:Y:S02]  /*0910*/  STS.64 [UR4+0x180], R4 ;  /* 0x00018004ff007988 */ /* 0x0003e40008000a04 */
.L_x_1:
[----:B------:R-:W-:Y:S05]  /*0920*/  BSYNC.RECONVERGENT B0 ;  /* 0x0000000000007941 */ /* 0x000fea0003800200 */
.L_x_0:
[----:B------:R-:W0:Y:S01]  /*0930*/  LDCU UR4, c[0x0][0x398] ;  /* 0x00007300ff0477ac */ /* 0x000e220008000800 */
[----:B------:R-:W-:Y:S01]  /*0940*/  BAR.SYNC.DEFER_BLOCKING 0x0 ;  /* 0x0000000000007b1d */ /* 0x000fe20000010000 */
[----:B0-----:R-:W-:-:S13]  /*0950*/  ISETP.GE.AND P0, PT, R0, UR4, PT ;  /* 0x0000000400007c0c */ /* 0x001fda000bf06270 */
[----:B------:R-:W-:Y:S05]  /*0960*/  @P0 EXIT ;  /* 0x000000000000094d */ /* 0x000fea0003800000 */
[----:B-1----:R-:W0:Y:S01]  /*0970*/  LDC.64 R18, c[0x0][0x390] ;  /* 0x0000e400ff127b82 */ /* 0x002e220000000a00 */
[----:B------:R-:W1:Y:S01]  /*0980*/  LDCU.64 UR4, c[0x0][0x358] ;  /* 0x00006b00ff0477ac */ /* 0x000e620008000a00 */
[----:B------:R-:W-:-:S06]  /*0990*/  IMAD R3, R0, 0x6, RZ ;  /* 0x0000000600037824 */ /* 0x000fcc00078e02ff */
[----:B------:R-:W2:Y:S08]  /*09a0*/  LDC.64 R14, c[0x0][0x388] ;  /* 0x0000e200ff0e7b82 */ /* 0x000eb00000000a00 */
[----:B------:R-:W3:Y:S01]  /*09b0*/  LDC.64 R12, c[0x0][0x380] ;  /* 0x0000e000ff0c7b82 */ /* 0x000ee20000000a00 */
[----:B0-----:R-:W-:-:S07]  /*09c0*/  IMAD.WIDE R18, R3, 0x4, R18 ;  /* 0x0000000403127825 */ /* 0x001fce00078e0212 */
[----:B------:R-:W0:Y:S01]  /*09d0*/  LDC.64 R30, c[0x0][0x3a0] ;  /* 0x0000e800ff1e7b82 */ /* 0x000e220000000a00 */
[----:B-1----:R-:W2:Y:S04]  /*09e0*/  LDG.E R20, desc[UR4][R18.64] ;  /* 0x0000000412147981 */ /* 0x002ea8000c1e1900 */
[----:B------:R-:W4:Y:S04]  /*09f0*/  LDG.E R21, desc[UR4][R18.64+0x4] ;  /* 0x0000040412157981 */ /* 0x000f28000c1e1900 */
[----:B------:R-:W5:Y:S04]  /*0a00*/  LDG.E R2, desc[UR4][R18.64+0x8] ;  /* 0x0000080412027981 */ /* 0x000f68000c1e1900 */
[----:B------:R-:W5:Y:S04]  /*0a10*/  LDG.E R3, desc[UR4][R18.64+0xc] ;  /* 0x00000c0412037981 */ /* 0x000f68000c1e1900 */
[----:B------:R-:W5:Y:S04]  /*0a20*/  LDG.E R4, desc[UR4][R18.64+0x10] ;  /* 0x0000100412047981 */ /* 0x000f68000c1e1900 */
[----:B------:R1:W5:Y:S02]  /*0a30*/  LDG.E R5, desc[UR4][R18.64+0x14] ;  /* 0x0000140412057981 */ /* 0x000364000c1e1900 */
[----:B-1----:R-:W1:Y:S01]  /*0a40*/  S2R R18, SR_CgaCtaId ;  /* 0x0000000000127919 */ /* 0x002e620000008800 */
[----:B--2---:R-:W-:-:S04]  /*0a50*/  IMAD.WIDE R6, R20, 0x8, R14 ;  /* 0x0000000814067825 */ /* 0x004fc800078e020e */
[----:B----4-:R-:W-:Y:S02]  /*0a60*/  IMAD.WIDE R16, R21, 0x8, R14 ;  /* 0x0000000815107825 */ /* 0x010fe400078e020e */
[----:B------:R-:W2:Y:S02]  /*0a70*/  LDG.E.64 R6, desc[UR4][R6.64] ;  /* 0x0000000406067981 */ /* 0x000ea4000c1e1b00 */
[--C-:B---3--:R-:W-:Y:S02]  /*0a80*/  IMAD.WIDE R26, R20, 0x8, R12.reuse ;  /* 0x00000008141a7825 */ /* 0x108fe400078e020c */
[----:B------:R-:W2:Y:S02]  /*0a90*/  LDG.E.64 R16, desc[UR4][R16.64] ;  /* 0x0000000410107981 */ /* 0x000ea4000c1e1b00 */
[C---:B-----5:R-:W-:Y:S02]  /*0aa0*/  IMAD.WIDE R10, R2.reuse, 0x8, R12 ;  /* 0x00000008020a7825 */ /* 0x060fe400078e020c */
[----:B------:R-:W3:Y:S02]  /*0ab0*/  LDG.E.64 R26, desc[UR4][R26.64] ;  /* 0x000000041a1a7981 */ /* 0x000ee4000c1e1b00 */
[----:B------:R-:W-:-:S02]  /*0ac0*/  IMAD.WIDE R14, R2, 0x8, R14 ;  /* 0x00000008020e7825 */ /* 0x000fc400078e020e */
[----:B------:R-:W3:Y:S02]  /*0ad0*/  LDG.E.64 R10, desc[UR4][R10.64] ;  /* 0x000000040a0a7981 */ /* 0x000ee4000c1e1b00 */
[----:B------:R-:W-:Y:S02]  /*0ae0*/  IMAD.WIDE R12, R21, 0x8, R12 ;  /* 0x00000008150c7825 */ /* 0x000fe400078e020c */
[----:B------:R-:W4:Y:S04]  /*0af0*/  LDG.E.64 R14, desc[UR4][R14.64] ;  /* 0x000000040e0e7981 */ /* 0x000f28000c1e1b00 */
[----:B------:R-:W5:Y:S01]  /*0b00*/  LDG.E.64 R12, desc[UR4][R12.64] ;  /* 0x000000040c0c7981 */ /* 0x000f62000c1e1b00 */
[----:B0-----:R-:W-:-:S04]  /*0b10*/  IMAD.WIDE R38, R20, 0x8, R30 ;  /* 0x0000000814267825 */ /* 0x001fc800078e021e */
[----:B------:R-:W-:Y:S02]  /*0b20*/  IMAD.WIDE R36, R21, 0x8, R30 ;  /* 0x0000000815247825 */ /* 0x000fe400078e021e */
[----:B------:R-:W5:Y:S04]  /*0b30*/  LDG.E.64 R38, desc[UR4][R38.64] ;  /* 0x0000000426267981 */ /* 0x000f68000c1e1b00 */
[----:B------:R-:W5:Y:S01]  /*0b40*/  LDG.E.64 R36, desc[UR4][R36.64] ;  /* 0x0000000424247981 */ /* 0x000f62000c1e1b00 */
[----:B------:R-:W-:-:S04]  /*0b50*/  MOV R28, 0x400 ;  /* 0x00000400001c7802 */ /* 0x000fc80000000f00 */
[----:B------:R-:W-:-:S04]  /*0b60*/  IADD3 R9, PT, PT, R28, 0x188, RZ ;  /* 0x000001881c097810 */ /* 0x000fc80007ffe0ff */
[C---:B-1----:R-:W-:Y:S02]  /*0b70*/  LEA R9, R18.reuse, R9, 0x18 ;  /* 0x0000000912097211 */ /* 0x042fe400078ec0ff */
[----:B------:R-:W-:-:S03]  /*0b80*/  LEA R28, R18, R28, 0x18 ;  /* 0x0000001c121c7211 */ /* 0x000fc600078ec0ff */
[----:B------:R-:W-:-:S05]  /*0b90*/  IMAD R29, R8, 0x18, R9 ;  /* 0x00000018081d7824 */ /* 0x000fca00078e0209 */
[----:B------:R-:W-:Y:S04]  /*0ba0*/  STS.64 [R29], R20 ;  /* 0x000000141d007388 */ /* 0x000fe80000000a00 */
[----:B------:R-:W-:Y:S04]  /*0bb0*/  STS.64 [R29+0x8], R2 ;  /* 0x000008021d007388 */ /* 0x000fe80000000a00 */
[----:B------:R-:W-:Y:S04]  /*0bc0*/  STS.64 [R29+0x10], R4 ;  /* 0x000010041d007388 */ /* 0x000fe80000000a00 */
[----:B------:R-:W-:Y:S01]  /*0bd0*/  LDS.128 R20, [R28+0x90] ;  /* 0x000090001c147984 */ /* 0x000fe20000000c00 */
[----:B--2---:R-:W-:-:S02]  /*0be0*/  DADD R16, R6, -R16 ;  /* 0x0000000006107229 */ /* 0x004fc40000000810 */
[----:B---3--:R-:W-:Y:S01]  /*0bf0*/  DADD R24, R26, -R10 ;  /* 0x000000001a187229 */ /* 0x008fe2000000080a */
[----:B------:R-:W0:Y:S01]  /*0c00*/  LDS.128 R8, [R28] ;  /* 0x000000001c087984 */ /* 0x000e220000000c00 */
[----:B----4-:R-:W-:Y:S02]  /*0c10*/  DADD R6, R14, -R6 ;  /* 0x000000000e067229 */ /* 0x010fe40000000806 */
[----:B-----5:R-:W-:Y:S01]  /*0c20*/  DADD R26, -R26, R12 ;  /* 0x000000001a1a7229 */ /* 0x020fe2000000010c */
[----:B------:R-:W1:Y:S03]  /*0c30*/  LDS.128 R12, [R28+0x30] ;  /* 0x000030001c0c7984 */ /* 0x000e660000000c00 */
[----:B------:R-:W-:Y:S01]  /*0c40*/  DMUL R24, R16, R24 ;  /* 0x0000001810187228 */ /* 0x000fe20000000000 */
[----:B------:R-:W2:Y:S01]  /*0c50*/  LDS.128 R16, [R28+0x60] ;  /* 0x000060001c107984 */ /* 0x000ea20000000c00 */
[----:B0-----:R-:W-:-:S02]  /*0c60*/  DFMA R8, R38, R8, RZ ;  /* 0x000000082608722b */ /* 0x001fc400000000ff */
[----:B-1----:R-:W-:-:S06]  /*0c70*/  DFMA R12, R38, R12, RZ ;  /* 0x0000000c260c722b */ /* 0x002fcc00000000ff */
[----:B------:R-:W-:Y:S02]  /*0c80*/  DFMA R34, R36, R10, R8 ;  /* 0x0000000a2422722b */ /* 0x000fe40000000008 */
[----:B--2---:R-:W-:Y:S02]  /*0c90*/  DFMA R8, R38, R16, RZ ;  /* 0x000000102608722b */ /* 0x004fe400000000ff */
[----:B------:R-:W-:Y:S01]  /*0ca0*/  DFMA R16, R36, R14, R12 ;  /* 0x0000000e2410722b */ /* 0x000fe2000000000c */
[----:B------:R-:W0:Y:S01]  /*0cb0*/  LDS.128 R12, [R28+0xf0] ;  /* 0x0000f0001c0c7984 */ /* 0x000e220000000c00 */
[----:B------:R-:W-:-:S04]  /*0cc0*/  DFMA R10, R38, R20, RZ ;  /* 0x00000014260a722b */ /* 0x000fc800000000ff */
[----:B------:R-:W-:Y:S01]  /*0cd0*/  DFMA R20, R36, R18, R8 ;  /* 0x000000122414722b */ /* 0x000fe20000000008 */
[----:B------:R-:W-:-:S06]  /*0ce0*/  IMAD.WIDE R18, R3, 0x8, R30 ;  /* 0x0000000803127825 */ /* 0x000fcc00078e021e */
[----:B------:R-:W2:Y:S01]  /*0cf0*/  LDG.E.64 R18, desc[UR4][R18.64] ;  /* 0x0000000412127981 */ /* 0x000ea2000c1e1b00 */
[----:B0-----:R-:W-:-:S08]  /*0d00*/  DFMA R12, R38, R12, RZ ;  /* 0x0000000c260c722b */ /* 0x001fd000000000ff */
[----:B------:R-:W-:Y:S01]  /*0d10*/  DFMA R14, R36, R14, R12 ;  /* 0x0000000e240e722b */ /* 0x000fe2000000000c */
[----:B------:R-:W-:-:S06]  /*0d20*/  IMAD.WIDE R12, R2, 0x8, R30 ;  /* 0x00000008020c7825 */ /* 0x000fcc00078e021e */
[----:B------:R-:W3:Y:S01]  /*0d30*/  LDG.E.64 R12, desc[UR4][R12.64] ;  /* 0x000000040c0c7981 */ /* 0x000ee2000c1e1b00 */
[----:B------:R-:W-:-:S03]  /*0d40*/  DFMA R22, R36, R22, R10 ;  /* 0x000000162416722b */ /* 0x000fc6000000000a */
[----:B------:R-:W0:Y:S02]  /*0d50*/  LDS.128 R8, [R28+0xc0] ;  /* 0x0000c0001c087984 */ /* 0x000e240000000c00 */
[----:B0-----:R-:W-:-:S08]  /*0d60*/  DFMA R8, R38, R8, RZ ;  /* 0x000000082608722b */ /* 0x001fd000000000ff */
[----:B------:R-:W-:Y:S02]  /*0d70*/  DFMA R32, R36, R10, R8 ;  /* 0x0000000a2420722b */ /* 0x000fe40000000008 */
[----:B------:R-:W0:Y:S02]  /*0d80*/  LDS.128 R8, [R28+0x120] ;  /* 0x000120001c087984 */ /* 0x000e240000000c00 */
[----:B0-----:R-:W-:-:S08]  /*0d90*/  DFMA R8, R38, R8, RZ ;  /* 0x000000082608722b */ /* 0x001fd000000000ff */
[----:B------:R-:W-:Y:S02]  /*0da0*/  DFMA R2, R36, R10, R8 ;  /* 0x0000000a2402722b */ /* 0x000fe40000000008 */
[----:B------:R-:W3:Y:S02]  /*0db0*/  LDS.128 R8, [R28+0x10] ;  /* 0x000010001c087984 */ /* 0x000ee40000000c00 */
[----:B---3--:R-:W-:-:S08]  /*0dc0*/  DFMA R8, R12, R8, R34 ;  /* 0x000000080c08722b */ /* 0x008fd00000000022 */
[----:B--2---:R-:W-:Y:S02]  /*0dd0*/  DFMA R38, R18, R10, R8 ;  /* 0x0000000a1226722b */ /* 0x004fe40000000008 */
[----:B------:R-:W0:Y:S02]  /*0de0*/  LDS.128 R8, [R28+0x40] ;  /* 0x000040001c087984 */ /* 0x000e240000000c00 */
[----:B0-----:R-:W-:-:S08]  /*0df0*/  DFMA R16, R12, R8, R16 ;  /* 0x000000080c10722b */ /* 0x001fd00000000010 */
[----:B------:R-:W-:Y:S01]  /*0e00*/  DFMA R16, R18, R10, R16 ;  /* 0x0000000a1210722b */ /* 0x000fe20000000010 */
[----:B------:R-:W0:Y:S02]  /*0e10*/  LDS.128 R8, [R28+0x70] ;  /* 0x000070001c087984 */ /* 0x000e240000000c00 */
[----:B0-----:R-:W-:-:S08]  /*0e20*/  DFMA R8, R12, R8, R20 ;  /* 0x000000080c08722b */ /* 0x001fd00000000014 */
[----:B------:R-:W-:Y:S02]  /*0e30*/  DFMA R36, R18, R10, R8 ;  /* 0x0000000a1224722b */ /* 0x000fe40000000008 */
[----:B------:R-:W0:Y:S02]  /*0e40*/  LDS.128 R8, [R28+0xa0] ;  /* 0x0000a0001c087984 */ /* 0x000e240000000c00 */
[----:B0-----:R-:W-:Y:S02]  /*0e50*/  DFMA R8, R12, R8, R22 ;  /* 0x000000080c08722b */ /* 0x001fe40000000016 */
[----:B------:R-:W0:Y:S06]  /*0e60*/  LDS.128 R20, [R28+0xd0] ;  /* 0x0000d0001c147984 */ /* 0x000e2c0000000c00 */
[----:B------:R-:W-:-:S02]  /*0e70*/  DFMA R34, R18, R10, R8 ;  /* 0x0000000a1222722b */ /* 0x000fc40000000008 */
[----:B------:R-:W1:Y:S01]  /*0e80*/  LDS.128 R8, [R28+0x100] ;  /* 0x000100001c087984 */ /* 0x000e620000000c00 */
[C---:B0-----:R-:W-:Y:S02]  /*0e90*/  DFMA R20, R12.reuse, R20, R32 ;  /* 0x000000140c14722b */ /* 0x041fe40000000020 */
[----:B-1----:R-:W-:-:S08]  /*0ea0*/  DFMA R8, R12, R8, R14 ;  /* 0x000000080c08722b */ /* 0x002fd0000000000e */
[----:B------:R-:W-:Y:S02]  /*0eb0*/  DFMA R32, R18, R10, R8 ;  /* 0x0000000a1220722b */ /* 0x000fe40000000008 */
[----:B------:R-:W0:Y:S02]  /*0ec0*/  LDS.128 R8, [R28+0x130] ;  /* 0x000130001c087984 */ /* 0x000e240000000c00 */
[----:B0-----:R-:W-:Y:S01]  /*0ed0*/  DFMA R8, R12, R8, R2 ;  /* 0x000000080c08722b */ /* 0x001fe20000000002 */
[--C-:B------:R-:W-:Y:S01]  /*0ee0*/  IMAD.WIDE R2, R4, 0x8, R30.reuse ;  /* 0x0000000804027825 */ /* 0x100fe200078e021e */
[----:B------:R-:W-:Y:S01]  /*0ef0*/  DFMA R22, R18, R22, R20 ;  /* 0x000000161216722b */ /* 0x000fe20000000014 */
[----:B------:R-:W-:Y:S04]  /*0f00*/  LDS.128 R12, [R28+0x20] ;  /* 0x000020001c0c7984 */ /* 0x000fe80000000c00 */
[----:B------:R-:W2:Y:S01]  /*0f10*/  LDG.E.64 R2, desc[UR4][R2.64] ;  /* 0x0000000402027981 */ /* 0x000ea2000c1e1b00 */
[----:B------:R-:W-:-:S06]  /*0f20*/  IMAD.WIDE R4, R5, 0x8, R30 ;  /* 0x0000000805047825 */ /* 0x000fcc00078e021e */
[----:B------:R-:W3:Y:S01]  /*0f30*/  LDG.E.64 R4, desc[UR4][R4.64] ;  /* 0x0000000404047981 */ /* 0x000ee2000c1e1b00 */
[----:B------:R-:W-:-:S03]  /*0f40*/  DFMA R20, R18, R10, R8 ;  /* 0x0000000a1214722b */ /* 0x000fc60000000008 */
[----:B------:R-:W2:Y:S01]  /*0f50*/  LDS.128 R8, [R28+0x50] ;  /* 0x000050001c087984 */ /* 0x000ea20000000c00 */
[----:B------:R-:W-:Y:S02]  /*0f60*/  DFMA R6, R6, R26, -R24 ;  /* 0x0000001a0606722b */ /* 0x000fe40000000818 */
[C---:B--2---:R-:W-:Y:S02]  /*0f70*/  DFMA R8, R2.reuse, R8, R16 ;  /* 0x000000080208722b */ /* 0x044fe40000000010 */
[----:B------:R-:W-:Y:S01]  /*0f80*/  DFMA R12, R2, R12, R38 ;  /* 0x0000000c020c722b */ /* 0x000fe20000000026 */
[----:B------:R-:W-:Y:S05]  /*0f90*/  LDS.128 R16, [R28+0xb0] ;  /* 0x0000b0001c107984 */ /* 0x000fea0000000c00 */
[----:B---3--:R-:W-:-:S02]  /*0fa0*/  DFMA R38, R4, R10, R8 ;  /* 0x0000000a0426722b */ /* 0x008fc40000000008 */
[----:B------:R-:W0:Y:S01]  /*0fb0*/  LDS.128 R8, [R28+0x150] ;  /* 0x000150001c087984 */ /* 0x000e220000000c00 */
[----:B------:R-:W-:-:S03]  /*0fc0*/  DFMA R30, R4, R14, R12 ;  /* 0x0000000e041e722b */ /* 0x000fc6000000000c */
[----:B------:R-:W1:Y:S05]  /*0fd0*/  LDS.128 R12, [R28+0x80] ;  /* 0x000080001c0c7984 */ /* 0x000e6a0000000c00 */
[----:B0-----:R-:W-:Y:S02]  /*0fe0*/  DMUL R8, R30, R8 ;  /* 0x000000081e087228 */ /* 0x001fe40000000000 */
[----:B------:R-:W-:Y:S02]  /*0ff0*/  DFMA R34, R2, R16, R34 ;  /* 0x000000100222722b */ /* 0x000fe40000000022 */
[----:B------:R-:W-:Y:S02]  /*1000*/  DMUL R10, R38, R10 ;  /* 0x0000000a260a7228 */ /* 0x000fe40000000000 */
[----:B-1----:R-:W-:-:S02]  /*1010*/  DFMA R36, R2, R12, R36 ;  /* 0x0000000c0224722b */ /* 0x002fc40000000024 */
[----:B------:R-:W-:Y:S02]  /*1020*/  DFMA R8, R30, R8, RZ ;  /* 0x000000081e08722b */ /* 0x000fe400000000ff */
[C---:B------:R-:W-:Y:S01]  /*1030*/  DFMA R34, R4.reuse, R18, R34 ;  /* 0x000000120422722b */ /* 0x040fe20000000022 */
[----:B------:R-:W-:Y:S03]  /*1040*/  LDS.64 R30, [R28+0x180] ;  /* 0x000180001c1e7984 */ /* 0x000fe60000000a00 */
[----:B------:R-:W-:Y:S01]  /*1050*/  DFMA R36, R4, R14, R36 ;  /* 0x0000000e0424722b */ /* 0x000fe20000000024 */
[----:B------:R-:W0:Y:S01]  /*1060*/  LDS.128 R16, [R28+0xe0] ;  /* 0x0000e0001c107984 */ /* 0x000e220000000c00 */
[----:B------:R-:W-:-:S03]  /*1070*/  DFMA R38, R38, R10, R8 ;  /* 0x0000000a2626722b */ /* 0x000fc60000000008 */
[----:B------:R-:W1:Y:S04]  /*1080*/  LDS.128 R12, [R28+0x110] ;  /* 0x000110001c0c7984 */ /* 0x000e680000000c00 */
[----:B------:R-:W2:Y:S01]  /*1090*/  LDS.128 R8, [R28+0x160] ;  /* 0x000160001c087984 */ /* 0x000ea20000000c00 */
[C---:B0-----:R-:W-:Y:S02]  /*10a0*/  DFMA R16, R2.reuse, R16, R22 ;  /* 0x000000100210722b */ /* 0x041fe40000000016 */
[----:B-1----:R-:W-:Y:S02]  /*10b0*/  DFMA R12, R2, R12, R32 ;  /* 0x0000000c020c722b */ /* 0x002fe40000000020 */
[----:B--2---:R-:W-:-:S04]  /*10c0*/  DMUL R22, R36, R8 ;  /* 0x0000000824167228 */ /* 0x004fc80000000000 */
[----:B------:R-:W-:Y:S02]  /*10d0*/  DFMA R8, R4, R18, R16 ;  /* 0x000000120408722b */ /* 0x000fe40000000010 */
[----:B------:R-:W0:Y:S02]  /*10e0*/  LDS.128 R16, [R28+0x170] ;  /* 0x000170001c107984 */ /* 0x000e240000000c00 */
[----:B------:R-:W-:Y:S02]  /*10f0*/  DFMA R36, R36, R22, R38 ;  /* 0x000000162424722b */ /* 0x000fe40000000026 */
[----:B------:R-:W-:Y:S01]  /*1100*/  DFMA R22, R4, R14, R12 ;  /* 0x0000000e0416722b */ /* 0x000fe2000000000c */
[----:B------:R-:W1:Y:S01]  /*1110*/  LDS.128 R12, [R28+0x140] ;  /* 0x000140001c0c7984 */ /* 0x000e620000000c00 */
[----:B------:R-:W-:-:S08]  /*1120*/  DMUL R10, R34, R10 ;  /* 0x0000000a220a7228 */ /* 0x000fd00000000000 */
[----:B------:R-:W-:Y:S02]  /*1130*/  DFMA R10, R34, R10, R36 ;  /* 0x0000000a220a722b */ /* 0x000fe40000000024 */
[----:B0-----:R-:W-:Y:S02]  /*1140*/  DMUL R16, R8, R16 ;  /* 0x0000001008107228 */ /* 0x001fe40000000000 */
[----:B-1----:R-:W-:-:S06]  /*1150*/  DFMA R12, R2, R12, R20 ;  /* 0x0000000c020c722b */ /* 0x002fcc0000000014 */
[----:B------:R-:W-:Y:S01]  /*1160*/  DFMA R10, R8, R16, R10 ;  /* 0x00000010080a722b */ /* 0x000fe2000000000a */
[----:B------:R-:W0:Y:S01]  /*1170*/  LDC.64 R2, c[0x0][0x3a8] ;  /* 0x0000ea00ff027b82 */ /* 0x000e220000000a00 */
[----:B------:R-:W-:Y:S02]  /*1180*/  DMUL R18, R22, R18 ;  /* 0x0000001216127228 */ /* 0x000fe40000000000 */
[----:B------:R-:W-:-:S06]  /*1190*/  DFMA R12, R4, R14, R12 ;  /* 0x0000000e040c722b */ /* 0x000fcc000000000c */
[----:B------:R-:W-:Y:S02]  /*11a0*/  DFMA R10, R22, R18, R10 ;  /* 0x00000012160a722b */ /* 0x000fe4000000000a */
[----:B------:R-:W-:-:S08]  /*11b0*/  DMUL R30, R12, R30 ;  /* 0x0000001e0c1e7228 */ /* 0x000fd00000000000 */
[----:B------:R-:W-:Y:S01]  /*11c0*/  DFMA R10, R12, R30, R10 ;  /* 0x0000001e0c0a722b */ /* 0x000fe2000000000a */
[----:B0-----:R-:W-:-:S07]  /*11d0*/  IMAD.WIDE R2, R0, 0x8, R2 ;  /* 0x0000000800027825 */ /* 0x001fce00078e0202 */
[----:B------:R-:W-:-:S07]  /*11e0*/  DMUL R6, R6, R10 ;  /* 0x0000000a06067228 */ /* 0x000fce0000000000 */
[----:B------:R-:W-:Y:S01]  /*11f0*/  STG.E.64 desc[UR4][R2.64], R6 ;  /* 0x0000000602007986 */ /* 0x000fe2000c101b04 */
[----:B------:R-:W-:Y:S05]  /*1200*/  EXIT ;  /* 0x000000000000794d */ /* 0x000fea0003800000 */
.L_x_2:
[----:B------:R-:W-:-:S00]  /*1210*/  BRA `(.L_x_2) ;  /* 0xfffffffc00fc7947 */ /* 0x000fc0000383ffff */
[----:B------:R-:W-:-:S00]  /*1220*/  NOP ;  /* 0x0000000000007918 */ /* 0x000fc00000000000 */
        /* <DEDUP_REMOVED lines=13> */
.L_x_67:


//--------------------- .text._Z9norm_L2_1PdS_PiiS_S_ --------------------------
	.section	.text._Z9norm_L2_1PdS_PiiS_S_,"ax",@progbits
	.align	128
        .global         _Z9norm_L2_1PdS_PiiS_S_
        .type           _Z9norm_L2_1PdS_PiiS_S_,@function
        .size           _Z9norm_L2_1PdS_PiiS_S_,(.L_x_68 - _Z9norm_L2_1PdS_PiiS_S_)
        .other          _Z9norm_L2_1PdS_PiiS_S_,@"STO_CUDA_ENTRY STV_DEFAULT"
_Z9norm_L2_1PdS_PiiS_S_:
.text._Z9norm_L2_1PdS_PiiS_S_:
        /* <DEDUP_REMOVED lines=28> */
[----:B------:R-:W-:Y:S01]  /*01c0*/  IMAD.MOV.U32 R5, RZ, RZ, -0x402e0000 ;  /* 0xbfd20000ff057424 */ /* 0x000fe200078e00ff */
        /* <DEDUP_REMOVED lines=19> */
[----:B0-----:R-:W-:Y:S01]  /*0300*/  ULEA UR4, UR5, UR4, 0x18 ;  /* 0x0000000405047291 */ /* 0x001fe2000f8ec0ff */
[----:B------:R-:W-:-:S02]  /*0310*/  MOV R26, 0x33333333 ;  /* 0x33333333001a7802 */ /* 0x000fc40000000f00 */
[----:B------:R-:W-:Y:S02]  /*0320*/  MOV R27, 0x3fe33333 ;  /* 0x3fe33333001b7802 */ /* 0x000fe40000000f00 */
[----:B------:R-:W-:Y:S02]  /*0330*/  MOV R13, 0x3fc99999 ;  /* 0x3fc99999000d7802 */ /* 0x000fe40000000f00 */
[----:B------:R-:W-:Y:S02]  /*0340*/  MOV R14, 0x9999999a ;  /* 0x9999999a000e7802 */ /* 0x000fe40000000f00 */
[----:B------:R-:W-:Y:S01]  /*0350*/  MOV R28, 0x9999999a ;  /* 0x9999999a001c7802 */ /* 0x000fe20000000f00 */
[----:B------:R0:W-:Y:S01]  /*0360*/  STS.128 [UR4+0x60], R4 ;  /* 0x00006004ff007988 */ /* 0x0001e20008000c04 */
[----:B------:R-:W-:Y:S02]  /*0370*/  MOV R29, 0x3fc99999 ;  /* 0x3fc99999001d7802 */ /* 0x000fe40000000f00 */
[----:B------:R-:W-:Y:S01]  /*0380*/  MOV R31, 0x3fe33333 ;  /* 0x3fe33333001f7802 */ /* 0x000fe20000000f00 */
[----:B------:R0:W-:Y:S04]  /*0390*/  STS.128 [UR4+0x70], R16 ;  /* 0x00007010ff007988 */ /* 0x0001e80008000c04 */
[----:B------:R0:W-:Y:S04]  /*03a0*/  STS.128 [UR4], R8 ;  /* 0x00000008ff007988 */ /* 0x0001e80008000c04 */
[----:B------:R0:W-:Y:S04]  /*03b0*/  STS.128 [UR4+0x10], R20 ;  /* 0x00001014ff007988 */ /* 0x0001e80008000c04 */
[----:B------:R0:W-:Y:S04]  /*03c0*/  STS.128 [UR4+0x30], R24 ;  /* 0x00003018ff007988 */ /* 0x0001e80008000c04 */
[----:B------:R0:W-:Y:S04]  /*03d0*/  STS.128 [UR4+0x20], R12 ;  /* 0x0000200cff007988 */ /* 0x0001e80008000c04 */
[----:B------:R0:W-:Y:S04]  /*03e0*/  STS.128 [UR4+0x40], R12 ;  /* 0x0000400cff007988 */ /* 0x0001e80008000c04 */
[----:B------:R0:W-:Y:S02]  /*03f0*/  STS.128 [UR4+0x50], R28 ;  /* 0x0000501cff007988 */ /* 0x0001e40008000c04 */
.L_x_4:
[----:B------:R-:W-:Y:S05]  /*0400*/  BSYNC.RECONVERGENT B0 ;  /* 0x0000000000007941 */ /* 0x000fea0003800200 */
.L_x_3:
[----:B------:R-:W1:Y:S01]  /*0410*/  LDCU UR4, c[0x0][0x398] ;  /* 0x00007300ff0477ac */ /* 0x000e620008000800 */
[----:B------:R-:W-:Y:S01]  /*0420*/  BAR.SYNC.DEFER_BLOCKING 0x0 ;  /* 0x0000000000007b1d */ /* 0x000fe20000010000 */
[----:B-1----:R-:W-:-:S13]  /*0430*/  ISETP.GE.AND P0, PT, R0, UR4, PT ;  /* 0x0000000400007c0c */ /* 0x002fda000bf06270 */
[----:B------:R-:W-:Y:S05]  /*0440*/  @P0 EXIT ;  /* 0x000000000000094d */ /* 0x000fea0003800000 */
[----:B0-----:R-:W0:Y:S01]  /*0450*/  LDC.64 R12, c[0x0][0x390] ;  /* 0x0000e400ff0c7b82 */ /* 0x001e220000000a00 */
        /* <DEDUP_REMOVED lines=8> */
[----:B------:R1:W5:Y:S02]  /*04e0*/  LDG.E R3, desc[UR4][R12.64+0x4] ;  /* 0x000004040c037981 */ /* 0x000364000c1e1900 */
[----:B-1----:R-:W1:Y:S01]  /*04f0*/  S2R R13, SR_CgaCtaId ;  /* 0x00000000000d7919 */ /* 0x002e620000008800 */
[----:B------:R-:W-:Y:S01]  /*0500*/  MOV R12, 0x400 ;  /* 0x00000400000c7802 */ /* 0x000fe20000000f00 */
[----:B--2---:R-:W-:-:S04]  /*0510*/  IMAD.WIDE R16, R29, 0x8, R8 ;  /* 0x000000081d107825 */ /* 0x004fc800078e0208 */
[C-C-:B----4-:R-:W-:Y:S02]  /*0520*/  IMAD.WIDE R24, R28.reuse, 0x8, R8.reuse ;  /* 0x000000081c187825 */ /* 0x150fe400078e0208 */
[----:B------:R-:W2:Y:S02]  /*0530*/  LDG.E.64 R16, desc[UR4][R16.64] ;  /* 0x0000000410107981 */ /* 0x000ea4000c1e1b00 */
[----:B-----5:R-:W-:Y:S02]  /*0540*/  IMAD.WIDE R8, R3, 0x8, R8 ;  /* 0x0000000803087825 */ /* 0x020fe400078e0208 */
[----:B------:R-:W2:Y:S02]  /*0550*/  LDG.E.64 R24, desc[UR4][R24.64] ;  /* 0x0000000418187981 */ /* 0x000ea4000c1e1b00 */
[C---:B---3--:R-:W-:Y:S02]  /*0560*/  IMAD.WIDE R26, R28.reuse, 0x8, R10 ;  /* 0x000000081c1a7825 */ /* 0x048fe400078e020a */
[----:B------:R-:W3:Y:S02]  /*0570*/  LDG.E.64 R8, desc[UR4][R8.64] ;  /* 0x0000000408087981 */ /* 0x000ee4000c1e1b00 */
[----:B0-----:R-:W-:-:S02]  /*0580*/  IMAD.WIDE R6, R28, 0x8, R4 ;  /* 0x000000081c067825 */ /* 0x001fc400078e0204 */
[----:B------:R-:W4:Y:S02]  /*0590*/  LDG.E.64 R26, desc[UR4][R26.64] ;  /* 0x000000041a1a7981 */ /* 0x000f24000c1e1b00 */
[----:B------:R-:W-:Y:S02]  /*05a0*/  IMAD.WIDE R20, R29, 0x8, R4 ;  /* 0x000000081d147825 */ /* 0x000fe400078e0204 */
[----:B------:R-:W5:Y:S04]  /*05b0*/  LDG.E.64 R6, desc[UR4][R6.64] ;  /* 0x0000000406067981 */ /* 0x000f68000c1e1b00 */
[----:B------:R-:W5:Y:S01]  /*05c0*/  LDG.E.64 R20, desc[UR4][R20.64] ;  /* 0x0000000414147981 */ /* 0x000f62000c1e1b00 */
[----:B------:R-:W-:-:S06]  /*05d0*/  IMAD.WIDE R22, R3, 0x8, R10 ;  /* 0x0000000803167825 */ /* 0x000fcc00078e020a */
[----:B------:R-:W5:Y:S01]  /*05e0*/  LDG.E.64 R22, desc[UR4][R22.64] ;  /* 0x0000000416167981 */ /* 0x000f62000c1e1b00 */
[----:B------:R-:W-:-:S06]  /*05f0*/  IMAD.WIDE R18, R29, 0x8, R10 ;  /* 0x000000081d127825 */ /* 0x000fcc00078e020a */
[----:B------:R-:W5:Y:S01]  /*0600*/  LDG.E.64 R18, desc[UR4][R18.64] ;  /* 0x0000000412127981 */ /* 0x000f62000c1e1b00 */
[----:B------:R-:W-:-:S04]  /*0610*/  IADD3 R10, PT, PT, R12, 0x80, RZ ;  /* 0x000000800c0a7810 */ /* 0x000fc80007ffe0ff */
[----:B-1----:R-:W-:-:S05]  /*0620*/  LEA R11, R13, R10, 0x18 ;  /* 0x0000000a0d0b7211 */ /* 0x002fca00078ec0ff */
[----:B------:R-:W-:Y:S01]  /*0630*/  IMAD R30, R2, 0xc, R11 ;  /* 0x0000000c021e7824 */ /* 0x000fe200078e020b */
[----:B------:R-:W-:-:S04]  /*0640*/  LEA R2, R13, R12, 0x18 ;  /* 0x0000000c0d027211 */ /* 0x000fc800078ec0ff */
[----:B------:R-:W-:Y:S04]  /*0650*/  STS [R30], R28 ;  /* 0x0000001c1e007388 */ /* 0x000fe80000000800 */
[----:B------:R-:W-:Y:S04]  /*0660*/  STS [R30+0x4], R3 ;  /* 0x000004031e007388 */ /* 0x000fe80000000800 */
[----:B------:R-:W-:Y:S04]  /*0670*/  STS [R30+0x8], R29 ;  /* 0x0000081d1e007388 */ /* 0x000fe80000000800 */
[----:B------:R-:W4:Y:S01]  /*0680*/  LDS.128 R12, [R2] ;  /* 0x00000000020c7984 */ /* 0x000f220000000c00 */
[----:B------:R-:W-:-:S06]  /*0690*/  IMAD.WIDE R4, R3, 0x8, R4 ;  /* 0x0000000803047825 */ /* 0x000fcc00078e0204 */
[----:B------:R-:W5:Y:S01]  /*06a0*/  LDG.E.64 R4, desc[UR4][R4.64] ;  /* 0x0000000404047981 */ /* 0x000f62000c1e1b00 */
[----:B--2---:R-:W-:Y:S02]  /*06b0*/  DADD R16, R16, -R24 ;  /* 0x0000000010107229 */ /* 0x004fe40000000818 */
[----:B---3--:R-:W-:Y:S01]  /*06c0*/  DADD R24, R24, -R8 ;  /* 0x0000000018187229 */ /* 0x008fe20000000808 */
[----:B------:R-:W0:Y:S01]  /*06d0*/  LDS.128 R8, [R2+0x10] ;  /* 0x0000100002087984 */ /* 0x000e220000000c00 */
[----:B----4-:R-:W-:Y:S02]  /*06e0*/  DFMA R12, R26, R12, RZ ;  /* 0x0000000c1a0c722b */ /* 0x010fe400000000ff */
[----:B-----5:R-:W-:-:S08]  /*06f0*/  DADD R20, R6, -R20 ;  /* 0x0000000006147229 */ /* 0x020fd00000000814 */
[----:B------:R-:W-:Y:S02]  /*0700*/  DMUL R20, R24, R20 ;  /* 0x0000001418147228 */ /* 0x000fe40000000000 */
[----:B------:R-:W-:Y:S01]  /*0710*/  DFMA R24, R22, R14, R12 ;  /* 0x0000000e1618722b */ /* 0x000fe2000000000c */
[----:B------:R-:W1:Y:S01]  /*0720*/  LDS.128 R12, [R2+0x20] ;  /* 0x00002000020c7984 */ /* 0x000e620000000c00 */
[----:B0-----:R-:W-:-:S06]  /*0730*/  DFMA R10, R26, R10, RZ ;  /* 0x0000000a1a0a722b */ /* 0x001fcc00000000ff */
[----:B------:R-:W-:Y:S02]  /*0740*/  DFMA R24, R18, R8, R24 ;  /* 0x000000081218722b */ /* 0x000fe40000000018 */
[----:B-1----:R-:W-:Y:S02]  /*0750*/  DFMA R12, R22, R12, R10 ;  /* 0x0000000c160c722b */ /* 0x002fe4000000000a */
[----:B------:R-:W0:Y:S06]  /*0760*/  LDS.128 R8, [R2+0x30] ;  /* 0x0000300002087984 */ /* 0x000e2c0000000c00 */
[----:B------:R-:W-:-:S02]  /*0770*/  DFMA R28, R18, R14, R12 ;  /* 0x0000000e121c722b */ /* 0x000fc4000000000c */
[----:B0-----:R-:W-:-:S08]  /*0780*/  DFMA R8, R26, R8, RZ ;  /* 0x000000081a08722b */ /* 0x001fd000000000ff */
[----:B------:R-:W-:Y:S02]  /*0790*/  DFMA R14, R22, R10, R8 ;  /* 0x0000000a160e722b */ /* 0x000fe40000000008 */
[----:B------:R-:W0:Y:S02]  /*07a0*/  LDS.128 R8, [R2+0x40] ;  /* 0x0000400002087984 */ /* 0x000e240000000c00 */
[----:B0-----:R-:W-:-:S04]  /*07b0*/  DFMA R12, R26, R10, RZ ;  /* 0x0000000a1a0c722b */ /* 0x001fc800000000ff */
[----:B------:R-:W-:Y:S01]  /*07c0*/  DFMA R26, R18, R8, R14 ;  /* 0x00000008121a722b */ /* 0x000fe2000000000e */
[----:B------:R-:W0:Y:S03]  /*07d0*/  LDS.128 R8, [R2+0x50] ;  /* 0x0000500002087984 */ /* 0x000e260000000c00 */
[----:B0-----:R-:W-:Y:S02]  /*07e0*/  DFMA R8, R22, R8, R12 ;  /* 0x000000081608722b */ /* 0x001fe4000000000c */
[----:B------:R-:W0:Y:S02]  /*07f0*/  LDS.128 R12, [R2+0x60] ;  /* 0x00006000020c7984 */ /* 0x000e240000000c00 */
[----:B0-----:R-:W-:Y:S02]  /*0800*/  DMUL R12, R24, R12 ;  /* 0x0000000c180c7228 */ /* 0x001fe40000000000 */
[----:B------:R-:W-:-:S06]  /*0810*/  DMUL R14, R28, R14 ;  /* 0x0000000e1c0e7228 */ /* 0x000fcc0000000000 */
[----:B------:R-:W-:-:S08]  /*0820*/  DFMA R12, R24, R12, RZ ;  /* 0x0000000c180c722b */ /* 0x000fd000000000ff */
[----:B------:R-:W-:Y:S02]  /*0830*/  DFMA R28, R28, R14, R12 ;  /* 0x0000000e1c1c722b */ /* 0x000fe4000000000c */
[----:B------:R-:W0:Y:S01]  /*0840*/  LDS.128 R12, [R2+0x70] ;  /* 0x00007000020c7984 */ /* 0x000e220000000c00 */
[----:B------:R-:W-:Y:S01]  /*0850*/  DFMA R10, R18, R10, R8 ;  /* 0x0000000a120a722b */ /* 0x000fe20000000008 */
[----:B------:R-:W1:Y:S01]  /*0860*/  LDC.64 R8, c[0x0][0x3a8] ;  /* 0x0000ea00ff087b82 */ /* 0x000e620000000a00 */
[----:B------:R-:W-:-:S08]  /*0870*/  DADD R4, -R6, R4 ;  /* 0x0000000006047229 */ /* 0x000fd00000000104 */
[----:B------:R-:W-:Y:S02]  /*0880*/  DFMA R4, R16, R4, -R20 ;  /* 0x000000041004722b */ /* 0x000fe40000000814 */
[----:B0-----:R-:W-:Y:S02]  /*0890*/  DMUL R12, R26, R12 ;  /* 0x0000000c1a0c7228 */ /* 0x001fe40000000000 */
[----:B------:R-:W-:-:S06]  /*08a0*/  DMUL R14, R10, R14 ;  /* 0x0000000e0a0e7228 */ /* 0x000fcc0000000000 */
[----:B------:R-:W-:-:S08]  /*08b0*/  DFMA R12, R26, R12, R28 ;  /* 0x0000000c1a0c722b */ /* 0x000fd0000000001c */
[----:B------:R-:W-:Y:S01]  /*08c0*/  DFMA R12, R10, R14, R12 ;  /* 0x0000000e0a0c722b */ /* 0x000fe2000000000c */
[----:B-1----:R-:W-:-:S07]  /*08d0*/  IMAD.WIDE R8, R0, 0x8, R8 ;  /* 0x0000000800087825 */ /* 0x002fce00078e0208 */
[----:B------:R-:W-:-:S07]  /*08e0*/  DMUL R4, R4, R12 ;  /* 0x0000000c04047228 */ /* 0x000fce0000000000 */
[----:B------:R-:W-:Y:S01]  /*08f0*/  STG.E.64 desc[UR4][R8.64], R4 ;  /* 0x0000000408007986 */ /* 0x000fe2000c101b04 */
[----:B------:R-:W-:Y:S05]  /*0900*/  EXIT ;  /* 0x000000000000794d */ /* 0x000fea0003800000 */
.L_x_5:
        /* <DEDUP_REMOVED lines=15> */
.L_x_68:


//--------------------- .text._Z11norm_L2ex_2PdS_PiidiS_iS_ --------------------------
	.section	.text._Z11norm_L2ex_2PdS_PiidiS_iS_,"ax",@progbits
	.align	128
        .global         _Z11norm_L2ex_2PdS_PiidiS_iS_
        .type           _Z11norm_L2ex_2PdS_PiidiS_iS_,@function
        .size           _Z11norm_L2ex_2PdS_PiidiS_iS_,(.L_x_63 - _Z11norm_L2ex_2PdS_PiidiS_iS_)
        .other          _Z11norm_L2ex_2PdS_PiidiS_iS_,@"STO_CUDA_ENTRY STV_DEFAULT"
_Z11norm_L2ex_2PdS_PiidiS_iS_:
.text._Z11norm_L2ex_2PdS_PiidiS_iS_:
[----:B------:R-:W0:Y:S08]  /*0000*/  LDC R1, c[0x0][0x37c] ;  /* 0x0000df00ff017b82 */ /* 0x000e300000000800 */
[----:B------:R-:W1:Y:S01]  /*0010*/  LDC R7, c[0x0][0x360] ;  /* 0x0000d800ff077b82 */ /* 0x000e620000000800 */
[----:B------:R-:W2:Y:S01]  /*0020*/  S2R R3, SR_TID.X ;  /* 0x0000000000037919 */ /* 0x000ea20000002100 */
[----:B------:R-:W-:Y:S01]  /*0030*/  BSSY.RECONVERGENT B0, `(.L_x_6) ;  /* 0x000011d000007945 */ /* 0x000fe20003800200 */
[----:B0-----:R-:W-:-:S05]  /*0040*/  VIADD R1, R1, 0xffffffd8 ;  /* 0xffffffd801017836 */ /* 0x001fca0000000000 */
[----:B------:R-:W2:Y:S01]  /*0050*/  S2UR UR4, SR_CTAID.X ;  /* 0x00000000000479c3 */ /* 0x000ea20000002500 */
[----:B-1----:R-:W0:Y:S01]  /*0060*/  I2F.U32.RP R2, R7 ;  /* 0x0000000700027306 */ /* 0x002e220000209000 */
[----:B------:R-:W-:-:S07]  /*0070*/  ISETP.NE.U32.AND P1, PT, R7, RZ, PT ;  /* 0x000000ff0700720c */ /* 0x000fce0003f25070 */
[----:B0-----:R-:W0:Y:S02]  /*0080*/  MUFU.RCP R2, R2 ;  /* 0x0000000200027308 */ /* 0x001e240000001000 */
[----:B0-----:R-:W-:-:S06]  /*0090*/  VIADD R4, R2, 0xffffffe ;  /* 0x0ffffffe02047836 */ /* 0x001fcc0000000000 */
[----:B------:R0:W1:Y:S02]  /*00a0*/  F2I.FTZ.U32.TRUNC.NTZ R5, R4 ;  /* 0x0000000400057305 */ /* 0x000064000021f000 */
[----:B0-----:R-:W-:Y:S01]  /*00b0*/  IMAD.MOV.U32 R4, RZ, RZ, RZ ;  /* 0x000000ffff047224 */ /* 0x001fe200078e00ff */
[----:B-1----:R-:W-:-:S05]  /*00c0*/  IADD3 R0, PT, PT, RZ, -R5, RZ ;  /* 0x80000005ff007210 */ /* 0x002fca0007ffe0ff */
[----:B------:R-:W-:Y:S02]  /*00d0*/  IMAD R9, R0, R7, RZ ;  /* 0x0000000700097224 */ /* 0x000fe400078e02ff */
[----:B--2---:R-:W-:Y:S02]  /*00e0*/  IMAD R0, R7, UR4, R3 ;  /* 0x0000000407007c24 */ /* 0x004fe4000f8e0203 */
        /* <DEDUP_REMOVED lines=13> */
[----:B------:R-:W-:Y:S02]  /*01c0*/  HFMA2 R5, -RZ, RZ, 1.97265625, -2021 ;  /* 0x3fe4e7e5ff057431 */ /* 0x000fe400000001ff */
[----:B------:R-:W-:Y:S02]  /*01d0*/  IMAD.MOV.U32 R4, RZ, RZ, -0x71a60418 ;  /* 0x8e59fbe8ff047424 */ /* 0x000fe400078e00ff */
[----:B------:R-:W-:Y:S02]  /*01e0*/  HFMA2 R25, -RZ, RZ, -1.91796875, 0.72607421875 ;  /* 0xbfac39cfff197431 */ /* 0x000fe400000001ff */
[----:B------:R-:W-:Y:S01]  /*01f0*/  IMAD.MOV.U32 R6, RZ, RZ, -0x3f624564 ;  /* 0xc09dba9cff067424 */ /* 0x000fe200078e00ff */
[----:B------:R-:W-:Y:S01]  /*0200*/  MOV R26, 0x2d5bc3b5 ;  /* 0x2d5bc3b5001a7802 */ /* 0x000fe20000000f00 */
[----:B------:R-:W-:Y:S01]  /*0210*/  IMAD.MOV.U32 R7, RZ, RZ, -0x4053c631 ;  /* 0xbfac39cfff077424 */ /* 0x000fe200078e00ff */
[----:B------:R-:W-:Y:S01]  /*0220*/  MOV R10, 0xc09dba9a ;  /* 0xc09dba9a000a7802 */ /* 0x000fe20000000f00 */
[----:B------:R-:W-:-:S02]  /*0230*/  IMAD.MOV.U32 R27, RZ, RZ, 0x3f904d91 ;  /* 0x3f904d91ff1b7424 */ /* 0x000fc400078e00ff */
[----:B------:R-:W-:Y:S02]  /*0240*/  HFMA2 R13, -RZ, RZ, -1.91796875, 0.72607421875 ;  /* 0xbfac39cfff0d7431 */ /* 0x000fe400000001ff */
[----:B------:R-:W-:Y:S02]  /*0250*/  IMAD.MOV.U32 R24, RZ, RZ, -0x3f624564 ;  /* 0xc09dba9cff187424 */ /* 0x000fe400078e00ff */
[----:B------:R-:W-:Y:S02]  /*0260*/  HFMA2 R21, -RZ, RZ, -1.91796875, 0.72607421875 ;  /* 0xbfac39cfff157431 */ /* 0x000fe400000001ff */
[----:B------:R-:W-:Y:S01]  /*0270*/  IMAD.MOV.U32 R8, RZ, RZ, -0x3f624566 ;  /* 0xc09dba9aff087424 */ /* 0x000fe200078e00ff */
[----:B------:R-:W-:Y:S01]  /*0280*/  MOV R18, 0xc09dba90 ;  /* 0xc09dba9000127802 */ /* 0x000fe20000000f00 */
[----:B------:R-:W-:Y:S02]  /*0290*/  IMAD.MOV.U32 R9, RZ, RZ, 0x3fcc39cf ;  /* 0x3fcc39cfff097424 */ /* 0x000fe400078e00ff */
[----:B------:R-:W-:-:S02]  /*02a0*/  HFMA2 R35, -RZ, RZ, 1.94921875, 0.72607421875 ;  /* 0x3fcc39cfff237431 */ /* 0x000fc400000001ff */
[----:B------:R-:W-:Y:S01]  /*02b0*/  IMAD.MOV.U32 R11, RZ, RZ, 0x3fcc39cf ;  /* 0x3fcc39cfff0b7424 */ /* 0x000fe200078e00ff */
[----:B------:R-:W-:Y:S01]  /*02c0*/  MOV R32, 0x8e59fbe9 ;  /* 0x8e59fbe900207802 */ /* 0x000fe20000000f00 */
[----:B------:R-:W-:Y:S02]  /*02d0*/  IMAD.MOV.U32 R12, RZ, RZ, -0x3f62456d ;  /* 0xc09dba93ff0c7424 */ /* 0x000fe400078e00ff */
[----:B------:R-:W-:Y:S02]  /*02e0*/  HFMA2 R29, -RZ, RZ, -1.91796875, 0.72607421875 ;  /* 0xbfac39cfff1d7431 */ /* 0x000fe400000001ff */
[----:B------:R-:W-:Y:S01]  /*02f0*/  IMAD.MOV.U32 R14, RZ, RZ, -0x71a60417 ;  /* 0x8e59fbe9ff0e7424 */ /* 0x000fe200078e00ff */
[----:B------:R-:W-:Y:S01]  /*0300*/  MOV R30, 0xc09dba9b ;  /* 0xc09dba9b001e7802 */ /* 0x000fe20000000f00 */
[----:B------:R-:W-:Y:S01]  /*0310*/  IMAD.MOV.U32 R15, RZ, RZ, 0x3fe4e7e5 ;  /* 0x3fe4e7e5ff0f7424 */ /* 0x000fe200078e00ff */
[----:B0-----:R-:W-:Y:S01]  /*0320*/  ULEA UR4, UR5, UR4, 0x18 ;  /* 0x0000000405047291 */ /* 0x001fe2000f8ec0ff */
[----:B------:R-:W-:Y:S01]  /*0330*/  IMAD.MOV.U32 R20, RZ, RZ, -0x3f624560 ;  /* 0xc09dbaa0ff147424 */ /* 0x000fe200078e00ff */
[----:B------:R-:W-:Y:S01]  /*0340*/  MOV R39, 0x3fcfd152 ;  /* 0x3fcfd15200277802 */ /* 0x000fe20000000f00 */
[----:B------:R-:W-:-:S02]  /*0350*/  IMAD.MOV.U32 R22, RZ, RZ, -0x3f624564 ;  /* 0xc09dba9cff167424 */ /* 0x000fc400078e00ff */
[----:B------:R-:W-:Y:S02]  /*0360*/  IMAD.MOV.U32 R23, RZ, RZ, -0x4053c631 ;  /* 0xbfac39cfff177424 */ /* 0x000fe400078e00ff */
[----:B------:R-:W-:Y:S02]  /*0370*/  IMAD.MOV.U32 R16, RZ, RZ, 0x2d5bc3b2 ;  /* 0x2d5bc3b2ff107424 */ /* 0x000fe400078e00ff */
[----:B------:R0:W-:Y:S01]  /*0380*/  STS.128 [UR4], R4 ;  /* 0x00000004ff007988 */ /* 0x0001e20008000c04 */
[----:B------:R-:W-:Y:S02]  /*0390*/  IMAD.MOV.U32 R17, RZ, RZ, 0x3f904d91 ;  /* 0x3f904d91ff117424 */ /* 0x000fe400078e00ff */
[----:B------:R-:W-:Y:S01]  /*03a0*/  IMAD.MOV.U32 R19, RZ, RZ, 0x3fcc39cf ;  /* 0x3fcc39cfff137424 */ /* 0x000fe200078e00ff */
[----:B------:R1:W-:Y:S01]  /*03b0*/  STS.128 [UR4+0x10], R24 ;  /* 0x00001018ff007988 */ /* 0x0003e20008000c04 */
[----:B------:R-:W-:Y:S02]  /*03c0*/  IMAD.MOV.U32 R33, RZ, RZ, 0x3fe4e7e5 ;  /* 0x3fe4e7e5ff217424 */ /* 0x000fe400078e00ff */
[----:B------:R-:W-:Y:S01]  /*03d0*/  IMAD.MOV.U32 R34, RZ, RZ, -0x3f624565 ;  /* 0xc09dba9bff227424 */ /* 0x000fe200078e00ff */
[----:B------:R2:W-:Y:S01]  /*03e0*/  STS.128 [UR4+0x20], R8 ;  /* 0x00002008ff007988 */ /* 0x0005e20008000c04 */
[----:B------:R-:W-:-:S02]  /*03f0*/  IMAD.MOV.U32 R31, RZ, RZ, 0x3fcc39cf ;  /* 0x3fcc39cfff1f7424 */ /* 0x000fc400078e00ff */
[----:B------:R-:W-:Y:S01]  /*0400*/  IMAD.MOV.U32 R28, RZ, RZ, -0x3f624564 ;  /* 0xc09dba9cff1c7424 */ /* 0x000fe200078e00ff */
[----:B------:R3:W-:Y:S01]  /*0410*/  STS.128 [UR4+0x30], R12 ;  /* 0x0000300cff007988 */ /* 0x0007e20008000c04 */
[----:B------:R-:W-:Y:S02]  /*0420*/  IMAD.MOV.U32 R38, RZ, RZ, -0x5c2fa926 ;  /* 0xa3d056daff267424 */ /* 0x000fe400078e00ff */
[----:B0-----:R-:W-:Y:S02]  /*0430*/  HFMA2 R6, -RZ, RZ, -6164, -3.4809112548828125e-05 ;  /* 0xee058248ff067431 */ /* 0x001fe400000001ff */
[----:B------:R-:W-:Y:S01]  /*0440*/  IMAD.MOV.U32 R4, RZ, RZ, 0xf91260c ;  /* 0x0f91260cff047424 */ /* 0x000fe200078e00ff */
[----:B------:R0:W-:Y:S01]  /*0450*/  STS.128 [UR4+0x60], R20 ;  /* 0x00006014ff007988 */ /* 0x0001e20008000c04 */
[----:B------:R-:W-:Y:S01]  /*0460*/  IMAD.MOV.U32 R5, RZ, RZ, 0x3f577049 ;  /* 0x3f577049ff057424 */ /* 0x000fe200078e00ff */
[----:B-1----:R-:W-:Y:S01]  /*0470*/  MOV R26, 0x2d5bc3b2 ;  /* 0x2d5bc3b2001a7802 */ /* 0x002fe20000000f00 */
[----:B------:R-:W-:Y:S01]  /*0480*/  IMAD.MOV.U32 R24, RZ, RZ, -0x3f624570 ;  /* 0xc09dba90ff187424 */ /* 0x000fe200078e00ff */
[----:B------:R1:W-:Y:S01]  /*0490*/  STS.128 [UR4+0x50], R16 ;  /* 0x00005010ff007988 */ /* 0x0003e20008000c04 */
[----:B------:R-:W-:-:S02]  /*04a0*/  IMAD.MOV.U32 R25, RZ, RZ, 0x3fcc39cf ;  /* 0x3fcc39cfff197424 */ /* 0x000fc400078e00ff */
[----:B--2---:R-:W-:Y:S02]  /*04b0*/  HFMA2 R8, -RZ, RZ, -6164, -3.4749507904052734375e-05 ;  /* 0xee058247ff087431 */ /* 0x004fe400000001ff */
[----:B------:R-:W-:Y:S01]  /*04c0*/  IMAD.MOV.U32 R7, RZ, RZ, -0x40400012 ;  /* 0xbfbfffeeff077424 */ /* 0x000fe200078e00ff */
[----:B------:R-:W-:Y:S01]  /*04d0*/  MOV R11, 0x3fdfffee ;  /* 0x3fdfffee000b7802 */ /* 0x000fe20000000f00 */
[----:B------:R-:W-:Y:S01]  /*04e0*/  IMAD.MOV.U32 R9, RZ, RZ, 0x3fdfffee ;  /* 0x3fdfffeeff097424 */ /* 0x000fe200078e00ff */
[----:B------:R2:W-:Y:S01]  /*04f0*/  STS.128 [UR4+0x80], R24 ;  /* 0x00008018ff007988 */ /* 0x0005e20008000c04 */
[----:B------:R-:W-:Y:S02]  /*0500*/  IMAD.MOV.U32 R10, RZ, RZ, -0x11fa7db9 ;  /* 0xee058247ff0a7424 */ /* 0x000fe400078e00ff */
[----:B---3--:R-:W-:Y:S02]  /*0510*/  HFMA2 R14, -RZ, RZ, 0.0004618167877197265625, 0.031463623046875 ;  /* 0x0f912807ff0e7431 */ /* 0x008fe400000001ff */
[----:B------:R-:W-:Y:S01]  /*0520*/  IMAD.MOV.U32 R12, RZ, RZ, -0x11fa7dba ;  /* 0xee058246ff0c7424 */ /* 0x000fe200078e00ff */
[----:B0-----:R-:W-:Y:S01]  /*0530*/  MOV R23, 0x3fdfffee ;  /* 0x3fdfffee00177802 */ /* 0x001fe20000000f00 */
[----:B------:R-:W-:Y:S01]  /*0540*/  IMAD.MOV.U32 R22, RZ, RZ, -0x11fa7db7 ;  /* 0xee058249ff167424 */ /* 0x000fe200078e00ff */
[----:B------:R0:W-:Y:S01]  /*0550*/  STS.128 [UR4+0x90], R4 ;  /* 0x00009004ff007988 */ /* 0x0001e20008000c04 */
[----:B------:R-:W-:-:S02]  /*0560*/  IMAD.MOV.U32 R20, RZ, RZ, -0x11fa7db8 ;  /* 0xee058248ff147424 */ /* 0x000fc400078e00ff */
[----:B-1----:R-:W-:Y:S02]  /*0570*/  HFMA2 R16, -RZ, RZ, -0.0152587890625, 109.5 ;  /* 0xa3d056d8ff107431 */ /* 0x002fe400000001ff */
[----:B------:R-:W-:Y:S01]  /*0580*/  IMAD.MOV.U32 R21, RZ, RZ, -0x40400012 ;  /* 0xbfbfffeeff157424 */ /* 0x000fe200078e00ff */
[----:B------:R-:W-:Y:S01]  /*0590*/  MOV R19, 0x3fdfffee ;  /* 0x3fdfffee00137802 */ /* 0x000fe20000000f00 */
[----:B------:R-:W-:Y:S01]  /*05a0*/  IMAD.MOV.U32 R13, RZ, RZ, -0x40400012 ;  /* 0xbfbfffeeff0d7424 */ /* 0x000fe200078e00ff */
[----:B------:R1:W-:Y:S01]  /*05b0*/  STS.128 [UR4+0x70], R32 ;  /* 0x00007020ff007988 */ /* 0x0003e20008000c04 */
[----:B------:R-:W-:Y:S02]  /*05c0*/  IMAD.MOV.U32 R15, RZ, RZ, 0x3f577049 ;  /* 0x3f577049ff0f7424 */ /* 0x000fe400078e00ff */
[----:B--2---:R-:W-:Y:S02]  /*05d0*/  HFMA2 R26, -RZ, RZ, -6164, -3.4809112548828125e-05 ;  /* 0xee058248ff1a7431 */ /* 0x004fe400000001ff */
[----:B------:R-:W-:Y:S01]  /*05e0*/  IMAD.MOV.U32 R24, RZ, RZ, -0x11fa7db8 ;  /* 0xee058248ff187424 */ /* 0x000fe200078e00ff */
[----:B------:R2:W-:Y:S01]  /*05f0*/  STS.128 [UR4+0xb0], R8 ;  /* 0x0000b008ff007988 */ /* 0x0005e20008000c04 */
[----:B------:R-:W-:-:S02]  /*0600*/  IMAD.MOV.U32 R25, RZ, RZ, -0x40400012 ;  /* 0xbfbfffeeff197424 */ /* 0x000fc400078e00ff */
[----:B------:R-:W-:Y:S02]  /*0610*/  IMAD.MOV.U32 R27, RZ, RZ, -0x40400012 ;  /* 0xbfbfffeeff1b7424 */ /* 0x000fe400078e00ff */
[----:B0-----:R-:W-:Y:S02]  /*0620*/  HFMA2 R6, -RZ, RZ, -6860, -114.3125 ;  /* 0xeeb3d725ff067431 */ /* 0x001fe400000001ff */
[----:B------:R-:W-:Y:S01]  /*0630*/  IMAD.MOV.U32 R17, RZ, RZ, 0x3fcfd152 ;  /* 0x3fcfd152ff117424 */ /* 0x000fe200078e00ff */
[----:B------:R0:W-:Y:S01]  /*0640*/  STS.128 [UR4+0xd0], R20 ;  /* 0x0000d014ff007988 */ /* 0x0001e20008000c04 */
[----:B------:R-:W-:Y:S02]  /*0650*/  IMAD.MOV.U32 R18, RZ, RZ, -0x11fa7db8 ;  /* 0xee058248ff127424 */ /* 0x000fe400078e00ff */
[----:B------:R-:W-:Y:S02]  /*0660*/  IMAD.MOV.U32 R4, RZ, RZ, -0x5083504a ;  /* 0xaf7cafb6ff047424 */ /* 0x000fe400078e00ff */
[----:B-1----:R-:W-:-:S02]  /*0670*/  HFMA2 R32, -RZ, RZ, -6164, -3.4809112548828125e-05 ;  /* 0xee058248ff207431 */ /* 0x002fc400000001ff */
[----:B------:R-:W-:Y:S01]  /*0680*/  IMAD.MOV.U32 R5, RZ, RZ, 0x3fc63e0a ;  /* 0x3fc63e0aff057424 */ /* 0x000fe200078e00ff */
[----:B------:R1:W-:Y:S01]  /*0690*/  STS.128 [UR4+0xc0], R12 ;  /* 0x0000c00cff007988 */ /* 0x0003e20008000c04 */
[----:B------:R-:W-:Y:S01]  /*06a0*/  IMAD.MOV.U32 R7, RZ, RZ, -0x4057ae93 ;  /* 0xbfa8516dff077424 */ /* 0x000fe200078e00ff */
[----:B--2---:R-:W-:Y:S01]  /*06b0*/  MOV R9, 0xbfbe2294 ;  /* 0xbfbe229400097802 */ /* 0x004fe20000000f00 */
[----:B------:R-:W-:Y:S01]  /*06c0*/  IMAD.MOV.U32 R8, RZ, RZ, -0x4758d4d6 ;  /* 0xb8a72b2aff087424 */ /* 0x000fe200078e00ff */
[----:B------:R2:W-:Y:S01]  /*06d0*/  STS.128 [UR4+0xf0], R24 ;  /* 0x0000f018ff007988 */ /* 0x0005e20008000c04 */
[----:B------:R-:W-:Y:S01]  /*06e0*/  IMAD.MOV.U32 R10, RZ, RZ, 0x3be189f0 ;  /* 0x3be189f0ff0a7424 */ /* 0x000fe200078e00ff */
[----:B------:R-:W-:Y:S01]  /*06f0*/  MOV R35, 0x3fcfd152 ;  /* 0x3fcfd15200237802 */ /* 0x000fe20000000f00 */
[----:B------:R-:W-:Y:S02]  /*0700*/  IMAD.MOV.U32 R11, RZ, RZ, 0x3fb0e3b9 ;  /* 0x3fb0e3b9ff0b7424 */ /* 0x000fe400078e00ff */
[----:B0-----:R-:W-:-:S02]  /*0710*/  HFMA2 R22, -RZ, RZ, -0.116943359375, -0.12060546875 ;  /* 0xaf7cafb8ff167431 */ /* 0x001fc400000001ff */
[----:B------:R-:W-:Y:S01]  /*0720*/  IMAD.MOV.U32 R33, RZ, RZ, 0x3fdfffee ;  /* 0x3fdfffeeff217424 */ /* 0x000fe200078e00ff */
[----:B------:R0:W-:Y:S01]  /*0730*/  STS.128 [UR4+0x40], R28 ;  /* 0x0000401cff007988 */ /* 0x0001e20008000c04 */
[----:B------:R-:W-:Y:S02]  /*0740*/  IMAD.MOV.U32 R34, RZ, RZ, -0x5c2fa928 ;  /* 0xa3d056d8ff227424 */ /* 0x000fe400078e00ff */
[----:B------:R-:W-:Y:S02]  /*0750*/  IMAD.MOV.U32 R20, RZ, RZ, -0x4758d4da ;  /* 0xb8a72b26ff147424 */ /* 0x000fe400078e00ff */
[----:B-1----:R-:W-:Y:S02]  /*0760*/  HFMA2 R12, -RZ, RZ, -0.0003376007080078125, -0.31005859375 ;  /* 0x8d88b4f6ff0c7431 */ /* 0x002fe400000001ff */
[----:B------:R-:W-:Y:S01]  /*0770*/  IMAD.MOV.U32 R21, RZ, RZ, -0x4041dd6c ;  /* 0xbfbe2294ff157424 */ /* 0x000fe200078e00ff */
[----:B------:R1:W-:Y:S01]  /*0780*/  STS.128 [UR4+0xe0], R16 ;  /* 0x0000e010ff007988 */ /* 0x0003e20008000c04 */
[----:B------:R-:W-:-:S02]  /*0790*/  IMAD.MOV.U32 R23, RZ, RZ, 0x3fc63e0a ;  /* 0x3fc63e0aff177424 */ /* 0x000fc400078e00ff */
[----:B--2---:R-:W-:Y:S02]  /*07a0*/  HFMA2 R24, -RZ, RZ, -0.116943359375, -0.12060546875 ;  /* 0xaf7cafb8ff187431 */ /* 0x004fe400000001ff */
[----:B------:R-:W-:Y:S01]  /*07b0*/  IMAD.MOV.U32 R13, RZ, RZ, 0x3fe948fe ;  /* 0x3fe948feff0d7424 */ /* 0x000fe200078e00ff */
[----:B------:R2:W-:Y:S01]  /*07c0*/  STS.128 [UR4+0x120], R4 ;  /* 0x00012004ff007988 */ /* 0x0005e20008000c04 */
[----:B------:R-:W-:Y:S01]  /*07d0*/  IMAD.MOV.U32 R14, RZ, RZ, 0x547042d7 ;  /* 0x547042d7ff0e7424 */ /* 0x000fe200078e00ff */
[----:B------:R-:W-:Y:S01]  /*07e0*/  MOV R15, 0x3fc151c4 ;  /* 0x3fc151c4000f7802 */ /* 0x000fe20000000f00 */
[----:B------:R-:W-:Y:S01]  /*07f0*/  IMAD.MOV.U32 R25, RZ, RZ, 0x3fc63e0a ;  /* 0x3fc63e0aff197424 */ /* 0x000fe200078e00ff */
[----:B0-----:R-:W-:Y:S01]  /*0800*/  MOV R29, 0x3f577049 ;  /* 0x3f577049001d7802 */ /* 0x001fe20000000f00 */
[----:B------:R-:W-:Y:S01]  /*0810*/  IMAD.MOV.U32 R28, RZ, RZ, 0xf912807 ;  /* 0x0f912807ff1c7424 */ /* 0x000fe200078e00ff */
[----:B------:R-:W-:Y:S01]  /*0820*/  MOV R27, 0x3fc151c4 ;  /* 0x3fc151c4001b7802 */ /* 0x000fe20000000f00 */
[----:B------:R-:W-:Y:S01]  /*0830*/  IMAD.MOV.U32 R30, RZ, RZ, -0x11fa7db7 ;  /* 0xee058249ff1e7424 */ /* 0x000fe200078e00ff */
[----:B------:R0:W-:Y:S01]  /*0840*/  STS.128 [UR4+0x130], R8 ;  /* 0x00013008ff007988 */ /* 0x0001e20008000c04 */
[----:B------:R-:W-:-:S02]  /*0850*/  IMAD.MOV.U32 R31, RZ, RZ, 0x3fdfffee ;  /* 0x3fdfffeeff1f7424 */ /* 0x000fc400078e00ff */
[----:B-1----:R-:W-:Y:S02]  /*0860*/  HFMA2 R16, -RZ, RZ, 0.98486328125, -0.00018107891082763671875 ;  /* 0x3be189efff107431 */ /* 0x002fe400000001ff */
[----:B------:R-:W-:Y:S01]  /*0870*/  IMAD.MOV.U32 R26, RZ, RZ, 0x547042d7 ;  /* 0x547042d7ff1a7424 */ /* 0x000fe200078e00ff */
[----:B------:R-:W-:Y:S01]  /*0880*/  MOV R19, 0x3fe948fe ;  /* 0x3fe948fe00137802 */ /* 0x000fe20000000f00 */
[----:B------:R-:W-:Y:S01]  /*0890*/  IMAD.MOV.U32 R17, RZ, RZ, 0x3fb0e3b9 ;  /* 0x3fb0e3b9ff117424 */ /* 0x000fe200078e00ff */
[----:B------:R1:W-:Y:S01]  /*08a0*/  STS.128 [UR4+0x110], R32 ;  /* 0x00011020ff007988 */ /* 0x0003e20008000c04 */
[----:B--2---:R-:W-:Y:S02]  /*08b0*/  IMAD.MOV.U32 R4, RZ, RZ, -0x4758d4c8 ;  /* 0xb8a72b38ff047424 */ /* 0x004fe400078e00ff */
[----:B------:R-:W-:Y:S01]  /*08c0*/  IMAD.MOV.U32 R5, RZ, RZ, -0x4041dd6c ;  /* 0xbfbe2294ff057424 */ /* 0x000fe200078e00ff */
[----:B------:R2:W-:Y:S01]  /*08d0*/  STS.128 [UR4+0x150], R20 ;  /* 0x00015014ff007988 */ /* 0x0005e20008000c04 */
[----:B------:R-:W-:-:S02]  /*08e0*/  IMAD.MOV.U32 R18, RZ, RZ, -0x72774b08 ;  /* 0x8d88b4f8ff127424 */ /* 0x000fc400078e00ff */
[----:B------:R-:W-:Y:S01]  /*08f0*/  IMAD.MOV.U32 R36, RZ, RZ, -0x11fa7db8 ;  /* 0xee058248ff247424 */ /* 0x000fe200078e00ff */
[----:B0-----:R-:W-:Y:S01]  /*0900*/  MOV R9, 0x3fc63e0a ;  /* 0x3fc63e0a00097802 */ /* 0x001fe20000000f00 */
[----:B------:R-:W-:Y:S01]  /*0910*/  IMAD.MOV.U32 R8, RZ, RZ, -0x50835049 ;  /* 0xaf7cafb7ff087424 */ /* 0x000fe200078e00ff */
[----:B------:R0:W-:Y:S01]  /*0920*/  STS.128 [UR4+0x100], R28 ;  /* 0x0001001cff007988 */ /* 0x0001e20008000c04 */
[----:B------:R-:W-:Y:S02]  /*0930*/  IMAD.MOV.U32 R10, RZ, RZ, -0x4758d4d6 ;  /* 0xb8a72b2aff0a7424 */ /* 0x000fe400078e00ff */
[----:B------:R-:W-:Y:S02]  /*0940*/  IMAD.MOV.U32 R11, RZ, RZ, -0x4041dd6c ;  /* 0xbfbe2294ff0b7424 */ /* 0x000fe400078e00ff */
[----:B-1----:R-:W-:Y:S01]  /*0950*/  HFMA2 R34, -RZ, RZ, -0.0003376007080078125, -0.31005859375 ;  /* 0x8d88b4f6ff227431 */ /* 0x002fe200000001ff */
[----:B------:R1:W-:Y:S01]  /*0960*/  STS.128 [UR4+0x140], R12 ;  /* 0x0001400cff007988 */ /* 0x0003e20008000c04 */
[----:B------:R-:W-:-:S02]  /*0970*/  IMAD.MOV.U32 R32, RZ, RZ, 0x547042d7 ;  /* 0x547042d7ff207424 */ /* 0x000fc400078e00ff */
[----:B--2---:R-:W-:Y:S01]  /*0980*/  HFMA2 R20, -RZ, RZ, -6860, -114.3125 ;  /* 0xeeb3d725ff147431 */ /* 0x004fe200000001ff */
[----:B------:R2:W-:Y:S01]  /*0990*/  STS.128 [UR4+0x180], R4 ;  /* 0x00018004ff007988 */ /* 0x0005e20008000c04 */
[----:B------:R-:W-:Y:S01]  /*09a0*/  IMAD.MOV.U32 R21, RZ, RZ, -0x4057ae93 ;  /* 0xbfa8516dff157424 */ /* 0x000fe200078e00ff */
[----:B------:R-:W-:Y:S01]  /*09b0*/  MOV R23, 0x3fb0e3b9 ;  /* 0x3fb0e3b900177802 */ /* 0x000fe20000000f00 */
[----:B------:R-:W-:Y:S01]  /*09c0*/  IMAD.MOV.U32 R22, RZ, RZ, 0x3be189f0 ;  /* 0x3be189f0ff167424 */ /* 0x000fe200078e00ff */
[----:B------:R3:W-:Y:S01]  /*09d0*/  STS.128 [UR4+0x190], R24 ;  /* 0x00019018ff007988 */ /* 0x0007e20008000c04 */
[----:B0-----:R-:W-:Y:S02]  /*09e0*/  HFMA2 R30, -RZ, RZ, 0.98486328125, -0.00018107891082763671875 ;  /* 0x3be189efff1e7431 */ /* 0x001fe400000001ff */
[----:B------:R-:W-:Y:S02]  /*09f0*/  IMAD.MOV.U32 R33, RZ, RZ, 0x3fc151c4 ;  /* 0x3fc151c4ff217424 */ /* 0x000fe400078e00ff */
[----:B------:R-:W-:Y:S01]  /*0a00*/  IMAD.MOV.U32 R35, RZ, RZ, 0x3fe948fe ;  /* 0x3fe948feff237424 */ /* 0x000fe200078e00ff */
[----:B------:R0:W-:Y:S01]  /*0a10*/  STS.128 [UR4+0x170], R16 ;  /* 0x00017010ff007988 */ /* 0x0001e20008000c04 */
[----:B-1----:R-:W-:Y:S01]  /*0a20*/  IMAD.MOV.U32 R12, RZ, RZ, -0x114c28d4 ;  /* 0xeeb3d72cff0c7424 */ /* 0x002fe200078e00ff */
[----:B------:R-:W-:Y:S01]  /*0a30*/  MOV R13, 0xbfa8516d ;  /* 0xbfa8516d000d7802 */ /* 0x000fe20000000f00 */
[----:B------:R-:W-:Y:S01]  /*0a40*/  IMAD.MOV.U32 R14, RZ, RZ, -0x50835048 ;  /* 0xaf7cafb8ff0e7424 */ /* 0x000fe200078e00ff */
[----:B------:R1:W-:Y:S01]  /*0a50*/  STS.128 [UR4+0x1b0], R8 ;  /* 0x0001b008ff007988 */ /* 0x0003e20008000c04 */
[----:B------:R-:W-:-:S02]  /*0a60*/  IMAD.MOV.U32 R15, RZ, RZ, 0x3fc63e0a ;  /* 0x3fc63e0aff0f7424 */ /* 0x000fc400078e00ff */
[----:B--2---:R-:W-:Y:S02]  /*0a70*/  HFMA2 R6, -RZ, RZ, 71, 3.421875 ;  /* 0x547042d8ff067431 */ /* 0x004fe400000001ff */
[----:B------:R-:W-:Y:S01]  /*0a80*/  IMAD.MOV.U32 R37, RZ, RZ, -0x40400012 ;  /* 0xbfbfffeeff257424 */ /* 0x000fe200078e00ff */
[----:B------:R2:W-:Y:S01]  /*0a90*/  STS.128 [UR4+0x1c0], R20 ;  /* 0x0001c014ff007988 */ /* 0x0005e20008000c04 */
[----:B---3--:R-:W-:Y:S02]  /*0aa0*/  HFMA2 R26, -RZ, RZ, 0.98486328125, -0.000180721282958984375 ;  /* 0x3be189ecff1a7431 */ /* 0x008fe400000001ff */
[----:B------:R-:W-:Y:S02]  /*0ab0*/  IMAD.MOV.U32 R28, RZ, RZ, -0x72774b08 ;  /* 0x8d88b4f8ff1c7424 */ /* 0x000fe400078e00ff */
[----:B------:R-:W-:Y:S01]  /*0ac0*/  IMAD.MOV.U32 R29, RZ, RZ, 0x3fe948fe ;  /* 0x3fe948feff1d7424 */ /* 0x000fe200078e00ff */
[----:B------:R3:W-:Y:S01]  /*0ad0*/  STS.128 [UR4+0x1d0], R32 ;  /* 0x0001d020ff007988 */ /* 0x0007e20008000c04 */
[----:B------:R-:W-:Y:S01]  /*0ae0*/  IMAD.MOV.U32 R31, RZ, RZ, 0x3fb0e3b9 ;  /* 0x3fb0e3b9ff1f7424 */ /* 0x000fe200078e00ff */
[----:B0-----:R-:W-:Y:S01]  /*0af0*/  MOV R17, 0xbfa8516d ;  /* 0xbfa8516d00117802 */ /* 0x001fe20000000f00 */
[----:B------:R-:W-:Y:S01]  /*0b00*/  IMAD.MOV.U32 R4, RZ, RZ, 0x3be189ec ;  /* 0x3be189ecff047424 */ /* 0x000fe200078e00ff */
[----:B------:R0:W-:Y:S01]  /*0b10*/  STS.128 [UR4+0x1e0], R12 ;  /* 0x0001e00cff007988 */ /* 0x0001e20008000c04 */
[----:B------:R-:W-:Y:S01]  /*0b20*/  IMAD.MOV.U32 R5, RZ, RZ, 0x3fb0e3b9 ;  /* 0x3fb0e3b9ff057424 */ /* 0x000fe200078e00ff */
[----:B-1----:R-:W-:Y:S01]  /*0b30*/  MOV R9, 0x3f9a0857 ;  /* 0x3f9a085700097802 */ /* 0x002fe20000000f00 */
[----:B------:R-:W-:Y:S01]  /*0b40*/  IMAD.MOV.U32 R7, RZ, RZ, 0x3fc151c4 ;  /* 0x3fc151c4ff077424 */ /* 0x000fe200078e00ff */
[----:B------:R1:W-:Y:S01]  /*0b50*/  STS.128 [UR4+0xa0], R36 ;  /* 0x0000a024ff007988 */ /* 0x0003e20008000c04 */
[----:B------:R-:W-:-:S02]  /*0b60*/  IMAD.MOV.U32 R16, RZ, RZ, -0x114c28d0 ;  /* 0xeeb3d730ff107424 */ /* 0x000fc400078e00ff */
[----:B--2---:R-:W-:Y:S02]  /*0b70*/  HFMA2 R20, -RZ, RZ, -0.116943359375, -0.12060546875 ;  /* 0xaf7cafb8ff147431 */ /* 0x004fe400000001ff */
[----:B------:R-:W-:Y:S01]  /*0b80*/  IMAD.MOV.U32 R18, RZ, RZ, -0x4758d4d6 ;  /* 0xb8a72b2aff127424 */ /* 0x000fe200078e00ff */
[----:B------:R2:W-:Y:S01]  /*0b90*/  STS.128 [UR4+0x1a0], R28 ;  /* 0x0001a01cff007988 */ /* 0x0005e20008000c04 */
[----:B------:R-:W-:Y:S02]  /*0ba0*/  IMAD.MOV.U32 R19, RZ, RZ, -0x4041dd6c ;  /* 0xbfbe2294ff137424 */ /* 0x000fe400078e00ff */
[----:B---3--:R-:W-:Y:S02]  /*0bb0*/  HFMA2 R34, -RZ, RZ, -0.000837802886962890625, -25.984375 ;  /* 0x92ddce7fff227431 */ /* 0x008fe400000001ff */
[----:B------:R-:W-:Y:S01]  /*0bc0*/  IMAD.MOV.U32 R24, RZ, RZ, 0x547042d8 ;  /* 0x547042d8ff187424 */ /* 0x000fe200078e00ff */
[----:B------:R3:W-:Y:S01]  /*0bd0*/  STS.128 [UR4+0x200], R4 ;  /* 0x00020004ff007988 */ /* 0x0007e20008000c04 */
[----:B------:R-:W-:-:S02]  /*0be0*/  IMAD.MOV.U32 R25, RZ, RZ, 0x3fc151c4 ;  /* 0x3fc151c4ff197424 */ /* 0x000fc400078e00ff */
[----:B0-----:R-:W-:Y:S02]  /*0bf0*/  HFMA2 R12, -RZ, RZ, 9.119510650634765625e-05, 92.25 ;  /* 0x05fa55c4ff0c7431 */ /* 0x001fe400000001ff */
[----:B------:R-:W-:Y:S01]  /*0c00*/  IMAD.MOV.U32 R27, RZ, RZ, 0x3fb0e3b9 ;  /* 0x3fb0e3b9ff1b7424 */ /* 0x000fe200078e00ff */
[----:B------:R0:W-:Y:S01]  /*0c10*/  STS.128 [UR4+0x210], R16 ;  /* 0x00021010ff007988 */ /* 0x0001e20008000c04 */
[----:B------:R-:W-:Y:S01]  /*0c20*/  IMAD.MOV.U32 R8, RZ, RZ, -0xbf18d90 ;  /* 0xf40e7270ff087424 */ /* 0x000fe200078e00ff */
[----:B-1----:R-:W-:Y:S01]  /*0c30*/  MOV R37, 0xbfa8516d ;  /* 0xbfa8516d00257802 */ /* 0x002fe20000000f00 */
[----:B------:R-:W-:Y:S01]  /*0c40*/  IMAD.MOV.U32 R10, RZ, RZ, -0xbf18d90 ;  /* 0xf40e7270ff0a7424 */ /* 0x000fe200078e00ff */
[----:B------:R1:W-:Y:S01]  /*0c50*/  STS.128 [UR4+0x230], R24 ;  /* 0x00023018ff007988 */ /* 0x0003e20008000c04 */
[----:B------:R-:W-:Y:S01]  /*0c60*/  IMAD.MOV.U32 R11, RZ, RZ, 0x3f9a0857 ;  /* 0x3f9a0857ff0b7424 */ /* 0x000fe200078e00ff */
[----:B------:R-:W-:Y:S01]  /*0c70*/  MOV R23, 0x3fe948fe ;  /* 0x3fe948fe00177802 */ /* 0x000fe20000000f00 */
[----:B------:R-:W-:-:S02]  /*0c80*/  IMAD.MOV.U32 R36, RZ, RZ, -0x114c28db ;  /* 0xeeb3d725ff247424 */ /* 0x000fc400078e00ff */
[----:B--2---:R-:W-:Y:S02]  /*0c90*/  HFMA2 R30, -RZ, RZ, -0.000837802886962890625, -25.984375 ;  /* 0x92ddce7fff1e7431 */ /* 0x004fe400000001ff */
[----:B------:R-:W-:Y:S01]  /*0ca0*/  IMAD.MOV.U32 R38, RZ, RZ, 0x547042d7 ;  /* 0x547042d7ff267424 */ /* 0x000fe200078e00ff */
[----:B------:R2:W-:Y:S01]  /*0cb0*/  STS.128 [UR4+0x240], R8 ;  /* 0x00024008ff007988 */ /* 0x0005e20008000c04 */
[----:B------:R-:W-:Y:S01]  /*0cc0*/  IMAD.MOV.U32 R39, RZ, RZ, 0x3fc151c4 ;  /* 0x3fc151c4ff277424 */ /* 0x000fe200078e00ff */
[----:B---3--:R-:W-:Y:S01]  /*0cd0*/  MOV R5, 0x3fa535ba ;  /* 0x3fa535ba00057802 */ /* 0x008fe20000000f00 */
[----:B------:R-:W-:Y:S01]  /*0ce0*/  IMAD.MOV.U32 R21, RZ, RZ, 0x3fc63e0a ;  /* 0x3fc63e0aff157424 */ /* 0x000fe200078e00ff */
[----:B------:R-:W-:Y:S01]  /*0cf0*/  MOV R15, 0x3fb0269a ;  /* 0x3fb0269a000f7802 */ /* 0x000fe20000000f00 */
[----:B------:R-:W-:Y:S02]  /*0d00*/  IMAD.MOV.U32 R22, RZ, RZ, -0x72774b0a ;  /* 0x8d88b4f6ff167424 */ /* 0x000fe400078e00ff */
[----:B0-----:R-:W-:-:S02]  /*0d10*/  HFMA2 R18, -RZ, RZ, 9.119510650634765625e-05, 92.25 ;  /* 0x05fa55c4ff127431 */ /* 0x001fc400000001ff */
[----:B------:R-:W-:Y:S01]  /*0d20*/  IMAD.MOV.U32 R32, RZ, RZ, -0x6d223181 ;  /* 0x92ddce7fff207424 */ /* 0x000fe200078e00ff */
[----:B-1----:R-:W-:Y:S01]  /*0d30*/  MOV R25, 0x3fb0269a ;  /* 0x3fb0269a00197802 */ /* 0x002fe20000000f00 */
[----:B------:R-:W-:Y:S01]  /*0d40*/  IMAD.MOV.U32 R33, RZ, RZ, 0x3fade5b4 ;  /* 0x3fade5b4ff217424 */ /* 0x000fe200078e00ff */
[----:B------:R-:W-:Y:S01]  /*0d50*/  MOV R29, 0x3f9a0857 ;  /* 0x3f9a0857001d7802 */ /* 0x000fe20000000f00 */
[----:B------:R-:W-:Y:S01]  /*0d60*/  IMAD.MOV.U32 R35, RZ, RZ, 0x3fade5b4 ;  /* 0x3fade5b4ff237424 */ /* 0x000fe200078e00ff */
[----:B------:R0:W-:Y:S01]  /*0d70*/  STS.128 [UR4+0x160], R36 ;  /* 0x00016024ff007988 */ /* 0x0001e20008000c04 */
[----:B------:R-:W-:Y:S02]  /*0d80*/  IMAD.MOV.U32 R4, RZ, RZ, 0x6438269f ;  /* 0x6438269fff047424 */ /* 0x000fe400078e00ff */
[----:B--2---:R-:W-:Y:S02]  /*0d90*/  HFMA2 R8, -RZ, RZ, -9.828125, -4676 ;  /* 0xc8eaec91ff087431 */ /* 0x004fe400000001ff */
[----:B------:R-:W-:Y:S01]  /*0da0*/  IMAD.MOV.U32 R6, RZ, RZ, 0x6438269f ;  /* 0x6438269fff067424 */ /* 0x000fe200078e00ff */
[----:B------:R-:W-:Y:S01]  /*0db0*/  MOV R11, 0x3fcfe8a0 ;  /* 0x3fcfe8a0000b7802 */ /* 0x000fe20000000f00 */
[----:B------:R-:W-:Y:S01]  /*0dc0*/  IMAD.MOV.U32 R7, RZ, RZ, 0x3fa535ba ;  /* 0x3fa535baff077424 */ /* 0x000fe200078e00ff */
[----:B------:R1:W-:Y:S01]  /*0dd0*/  STS.128 [UR4+0x220], R20 ;  /* 0x00022014ff007988 */ /* 0x0003e20008000c04 */
[----:B------:R-:W-:-:S02]  /*0de0*/  IMAD.MOV.U32 R13, RZ, RZ, 0x3fb0269a ;  /* 0x3fb0269aff0d7424 */ /* 0x000fc400078e00ff */
[----:B------:R-:W-:Y:S01]  /*0df0*/  IMAD.MOV.U32 R14, RZ, RZ, 0x5fa55c4 ;  /* 0x05fa55c4ff0e7424 */ /* 0x000fe200078e00ff */
[----:B------:R2:W-:Y:S01]  /*0e00*/  STS.128 [UR4+0x260], R32 ;  /* 0x00026020ff007988 */ /* 0x0005e20008000c04 */
[----:B------:R-:W-:Y:S02]  /*0e10*/  IMAD.MOV.U32 R24, RZ, RZ, 0x5fa55c4 ;  /* 0x05fa55c4ff187424 */ /* 0x000fe400078e00ff */
[----:B------:R-:W-:Y:S01]  /*0e20*/  IMAD.MOV.U32 R26, RZ, RZ, 0x7e816a8f ;  /* 0x7e816a8fff1a7424 */ /* 0x000fe200078e00ff */
[----:B------:R-:W-:Y:S01]  /*0e30*/  STS.128 [UR4+0x270], R4 ;  /* 0x00027004ff007988 */ /* 0x000fe20008000c04 */
[----:B------:R-:W-:Y:S02]  /*0e40*/  IMAD.MOV.U32 R27, RZ, RZ, 0x3febf659 ;  /* 0x3febf659ff1b7424 */ /* 0x000fe400078e00ff */
[----:B0-----:R-:W-:Y:S02]  /*0e50*/  HFMA2 R36, -RZ, RZ, -0.58154296875, 0.05596923828125 ;  /* 0xb8a72b2aff247431 */ /* 0x001fe400000001ff */
[----:B------:R-:W-:Y:S01]  /*0e60*/  IMAD.MOV.U32 R31, RZ, RZ, 0x3fade5b4 ;  /* 0x3fade5b4ff1f7424 */ /* 0x000fe200078e00ff */
[----:B------:R-:W-:Y:S01]  /*0e70*/  STS.128 [UR4+0x280], R4 ;  /* 0x00028004ff007988 */ /* 0x000fe20008000c04 */
[----:B------:R-:W-:-:S02]  /*0e80*/  IMAD.MOV.U32 R28, RZ, RZ, -0xbf18d90 ;  /* 0xf40e7270ff1c7424 */ /* 0x000fc400078e00ff */
[----:B-1----:R-:W-:Y:S02]  /*0e90*/  HFMA2 R22, -RZ, RZ, -9.828125, -4676 ;  /* 0xc8eaec91ff167431 */ /* 0x002fe400000001ff */
[----:B------:R-:W-:Y:S01]  /*0ea0*/  IMAD.MOV.U32 R16, RZ, RZ, 0x7e816a8f ;  /* 0x7e816a8fff107424 */ /* 0x000fe200078e00ff */
[----:B------:R0:W-:Y:S01]  /*0eb0*/  STS.128 [UR4+0x290], R4 ;  /* 0x00029004ff007988 */ /* 0x0001e20008000c04 */
[----:B------:R-:W-:Y:S02]  /*0ec0*/  IMAD.MOV.U32 R17, RZ, RZ, 0x3febf659 ;  /* 0x3febf659ff117424 */ /* 0x000fe400078e00ff */
[----:B--2---:R-:W-:Y:S02]  /*0ed0*/  HFMA2 R32, -RZ, RZ, -0.00010460615158081054688, 0.0036182403564453125 ;  /* 0x86db1b69ff207431 */ /* 0x004fe400000001ff */
[----:B------:R-:W-:Y:S01]  /*0ee0*/  IMAD.MOV.U32 R19, RZ, RZ, 0x3fb0269a ;  /* 0x3fb0269aff137424 */ /* 0x000fe200078e00ff */
[----:B------:R1:W-:Y:S01]  /*0ef0*/  STS.128 [UR4+0x2a0], R12 ;  /* 0x0002a00cff007988 */ /* 0x0003e20008000c04 */
[----:B------:R-:W-:Y:S01]  /*0f00*/  IMAD.MOV.U32 R9, RZ, RZ, 0x3fcfe8a0 ;  /* 0x3fcfe8a0ff097424 */ /* 0x000fe200078e00ff */
[----:B------:R-:W-:Y:S01]  /*0f10*/  MOV R39, 0x3fe948fe ;  /* 0x3fe948fe00277802 */ /* 0x000fe20000000f00 */
[----:B------:R-:W-:Y:S01]  /*0f20*/  IMAD.MOV.U32 R10, RZ, RZ, -0x3715136f ;  /* 0xc8eaec91ff0a7424 */ /* 0x000fe200078e00ff */
[----:B------:R2:W-:Y:S01]  /*0f30*/  STS.128 [UR4+0x2c0], R24 ;  /* 0x0002c018ff007988 */ /* 0x0005e20008000c04 */
[----:B------:R-:W-:Y:S01]  /*0f40*/  IMAD.MOV.U32 R37, RZ, RZ, -0x4041dd6c ;  /* 0xbfbe2294ff257424 */ /* 0x000fe200078e00ff */
[----:B------:R-:W-:Y:S01]  /*0f50*/  MOV R35, 0x3fab35d3 ;  /* 0x3fab35d300237802 */ /* 0x000fe20000000f00 */
[----:B------:R-:W-:Y:S01]  /*0f60*/  IMAD.MOV.U32 R38, RZ, RZ, -0x72774b0a ;  /* 0x8d88b4f6ff267424 */ /* 0x000fe200078e00ff */
[----:B------:R3:W-:Y:S01]  /*0f70*/  STS.128 [UR4+0x250], R28 ;  /* 0x0002501cff007988 */ /* 0x0007e20008000c04 */
[----:B------:R-:W-:-:S02]  /*0f80*/  IMAD.MOV.U32 R20, RZ, RZ, -0x64757648 ;  /* 0x9b8a89b8ff147424 */ /* 0x000fc400078e00ff */
[----:B0-----:R-:W-:Y:S02]  /*0f90*/  HFMA2 R4, -RZ, RZ, -24800, 0.55908203125 ;  /* 0xf60e3879ff047431 */ /* 0x001fe400000001ff */
[----:B------:R-:W-:Y:S01]  /*0fa0*/  IMAD.MOV.U32 R21, RZ, RZ, 0x3fe00baf ;  /* 0x3fe00bafff157424 */ /* 0x000fe200078e00ff */
[----:B------:R0:W-:Y:S01]  /*0fb0*/  STS.128 [UR4+0x2b0], R16 ;  /* 0x0002b010ff007988 */ /* 0x0001e20008000c04 */
[----:B------:R-:W-:Y:S02]  /*0fc0*/  IMAD.MOV.U32 R23, RZ, RZ, 0x3fcfe8a0 ;  /* 0x3fcfe8a0ff177424 */ /* 0x000fe400078e00ff */
[----:B-1----:R-:W-:Y:S02]  /*0fd0*/  HFMA2 R14, -RZ, RZ, -24800, 0.55908203125 ;  /* 0xf60e3879ff0e7431 */ /* 0x002fe400000001ff */
[----:B------:R-:W-:Y:S01]  /*0fe0*/  IMAD.MOV.U32 R5, RZ, RZ, 0x3fab35d3 ;  /* 0x3fab35d3ff057424 */ /* 0x000fe200078e00ff */
[----:B------:R1:W-:Y:S01]  /*0ff0*/  STS.128 [UR4+0x2d0], R8 ;  /* 0x0002d008ff007988 */ /* 0x0003e20008000c04 */
[----:B------:R-:W-:-:S02]  /*1000*/  IMAD.MOV.U32 R6, RZ, RZ, -0x7924e497 ;  /* 0x86db1b69ff067424 */ /* 0x000fc400078e00ff */
[----:B--2---:R-:W-:Y:S01]  /*1010*/  HFMA2 R26, -RZ, RZ, -0.00010460615158081054688, 0.0036182403564453125 ;  /* 0x86db1b69ff1a7431 */ /* 0x004fe200000001ff */
[----:B------:R-:W-:Y:S01]  /*1020*/  MOV R7, 0x3fd3dcd0 ;  /* 0x3fd3dcd000077802 */ /* 0x000fe20000000f00 */
[----:B------:R-:W-:Y:S01]  /*1030*/  IMAD.MOV.U32 R12, RZ, RZ, 0x7d318ec4 ;  /* 0x7d318ec4ff0c7424 */ /* 0x000fe200078e00ff */
[----:B------:R2:W-:Y:S01]  /*1040*/  STS.128 [UR4+0x1f0], R36 ;  /* 0x0001f024ff007988 */ /* 0x0005e20008000c04 */
[----:B---3--:R-:W-:Y:S01]  /*1050*/  IMAD.MOV.U32 R28, RZ, RZ, -0x3715136f ;  /* 0xc8eaec91ff1c7424 */ /* 0x008fe200078e00ff */
[----:B------:R-:W-:Y:S01]  /*1060*/  MOV R29, 0x3fcfe8a0 ;  /* 0x3fcfe8a0001d7802 */ /* 0x000fe20000000f00 */
[----:B------:R-:W-:Y:S01]  /*1070*/  IMAD.MOV.U32 R30, RZ, RZ, -0x64757648 ;  /* 0x9b8a89b8ff1e7424 */ /* 0x000fe200078e00ff */
[----:B------:R2:W-:Y:S01]  /*1080*/  STS.128 [UR4+0x2e0], R20 ;  /* 0x0002e014ff007988 */ /* 0x0005e20008000c04 */
[----:B------:R-:W-:Y:S01]  /*1090*/  IMAD.MOV.U32 R31, RZ, RZ, 0x3fe00baf ;  /* 0x3fe00bafff1f7424 */ /* 0x000fe200078e00ff */
[----:B0-----:R-:W-:Y:S01]  /*10a0*/  MOV R17, 0x3fab35d3 ;  /* 0x3fab35d300117802 */ /* 0x001fe20000000f00 */
[----:B------:R-:W-:Y:S01]  /*10b0*/  IMAD.MOV.U32 R13, RZ, RZ, 0x3fe45e3a ;  /* 0x3fe45e3aff0d7424 */ /* 0x000fe200078e00ff */
[----:B------:R2:W-:Y:S01]  /*10c0*/  STS.128 [UR4+0x300], R4 ;  /* 0x00030004ff007988 */ /* 0x0005e20008000c04 */
[----:B------:R-:W-:Y:S01]  /*10d0*/  IMAD.MOV.U32 R15, RZ, RZ, 0x3fab35d3 ;  /* 0x3fab35d3ff0f7424 */ /* 0x000fe200078e00ff */
[----:B-1----:R-:W-:Y:S01]  /*10e0*/  MOV R9, 0x3fd3dcd0 ;  /* 0x3fd3dcd000097802 */ /* 0x002fe20000000f00 */
[----:B------:R-:W-:Y:S01]  /*10f0*/  IMAD.MOV.U32 R16, RZ, RZ, -0x9f1c787 ;  /* 0xf60e3879ff107424 */ /* 0x000fe200078e00ff */
[----:B------:R2:W-:Y:S01]  /*1100*/  STS.128 [UR4+0x2f0], R28 ;  /* 0x0002f01cff007988 */ /* 0x0005e20008000c04 */
[----:B------:R-:W-:-:S02]  /*1110*/  IMAD.MOV.U32 R18, RZ, RZ, 0x7d318ec4 ;  /* 0x7d318ec4ff127424 */ /* 0x000fc400078e00ff */
[----:B------:R-:W-:Y:S01]  /*1120*/  IMAD.MOV.U32 R19, RZ, RZ, 0x3fe45e3a ;  /* 0x3fe45e3aff137424 */ /* 0x000fe200078e00ff */
[----:B------:R2:W-:Y:S01]  /*1130*/  STS.128 [UR4+0x310], R12 ;  /* 0x0003100cff007988 */ /* 0x0005e20008000c04 */
[----:B------:R-:W-:Y:S02]  /*1140*/  IMAD.MOV.U32 R33, RZ, RZ, 0x3fd3dcd0 ;  /* 0x3fd3dcd0ff217424 */ /* 0x000fe400078e00ff */
[----:B------:R-:W-:Y:S01]  /*1150*/  IMAD.MOV.U32 R34, RZ, RZ, -0x9f1c787 ;  /* 0xf60e3879ff227424 */ /* 0x000fe200078e00ff */
[----:B------:R2:W-:Y:S01]  /*1160*/  STS.128 [UR4+0x320], R16 ;  /* 0x00032010ff007988 */ /* 0x0005e20008000c04 */
[----:B------:R-:W-:Y:S02]  /*1170*/  IMAD.MOV.U32 R24, RZ, RZ, 0x7d318ec4 ;  /* 0x7d318ec4ff187424 */ /* 0x000fe400078e00ff */
[----:B------:R-:W-:Y:S01]  /*1180*/  IMAD.MOV.U32 R25, RZ, RZ, 0x3fe45e3a ;  /* 0x3fe45e3aff197424 */ /* 0x000fe200078e00ff */
[----:B------:R2:W-:Y:S01]  /*1190*/  STS.128 [UR4+0x330], R32 ;  /* 0x00033020ff007988 */ /* 0x0005e20008000c04 */
[----:B------:R-:W-:-:S02]  /*11a0*/  IMAD.MOV.U32 R27, RZ, RZ, 0x3fd3dcd0 ;  /* 0x3fd3dcd0ff1b7424 */ /* 0x000fc400078e00ff */
[----:B------:R-:W-:Y:S02]  /*11b0*/  IMAD.MOV.U32 R8, RZ, RZ, -0x7924e497 ;  /* 0x86db1b69ff087424 */ /* 0x000fe400078e00ff */
[----:B------:R-:W-:Y:S01]  /*11c0*/  IMAD.MOV.U32 R10, RZ, RZ, 0x7d318ec4 ;  /* 0x7d318ec4ff0a7424 */ /* 0x000fe200078e00ff */
[----:B------:R2:W-:Y:S01]  /*11d0*/  STS.128 [UR4+0x340], R24 ;  /* 0x00034018ff007988 */ /* 0x0005e20008000c04 */
[----:B------:R-:W-:-:S05]  /*11e0*/  IMAD.MOV.U32 R11, RZ, RZ, 0x3fe45e3a ;  /* 0x3fe45e3aff0b7424 */ /* 0x000fca00078e00ff */
[----:B------:R2:W-:Y:S02]  /*11f0*/  STS.128 [UR4+0x350], R8 ;  /* 0x00035008ff007988 */ /* 0x0005e40008000c04 */
.L_x_7:
[----:B------:R-:W-:Y:S05]  /*1200*/  BSYNC.RECONVERGENT B0 ;  /* 0x0000000000007941 */ /* 0x000fea0003800200 */
.L_x_6:
[----:B------:R-:W0:Y:S01]  /*1210*/  LDCU UR4, c[0x0][0x398] ;  /* 0x00007300ff0477ac */ /* 0x000e220008000800 */
[----:B------:R-:W-:Y:S01]  /*1220*/  BAR.SYNC.DEFER_BLOCKING 0x0 ;  /* 0x0000000000007b1d */ /* 0x000fe20000010000 */
[----:B0-----:R-:W-:-:S13]  /*1230*/  ISETP.GE.AND P0, PT, R0, UR4, PT ;  /* 0x0000000400007c0c */ /* 0x001fda000bf06270 */
[----:B------:R-:W-:Y:S05]  /*1240*/  @P0 EXIT ;  /* 0x000000000000094d */ /* 0x000fea0003800000 */
[----:B--2---:R-:W0:Y:S01]  /*1250*/  LDC.64 R4, c[0x0][0x390] ;  /* 0x0000e400ff047b82 */ /* 0x004e220000000a00 */
[----:B------:R-:W1:Y:S01]  /*1260*/  LDCU.64 UR10, c[0x0][0x358] ;  /* 0x00006b00ff0a77ac */ /* 0x000e620008000a00 */
[----:B------:R-:W-:Y:S01]  /*1270*/  IMAD R7, R0, 0x6, RZ ;  /* 0x0000000600077824 */ /* 0x000fe200078e02ff */
[----:B------:R-:W2:Y:S05]  /*1280*/  LDCU.64 UR8, c[0x0][0x3a0] ;  /* 0x00007400ff0877ac */ /* 0x000eaa0008000a00 */
[----:B------:R-:W3:Y:S08]  /*1290*/  LDC.64 R18, c[0x0][0x388] ;  /* 0x0000e200ff127b82 */ /* 0x000ef00000000a00 */
[----:B------:R-:W4:Y:S01]  /*12a0*/  LDC.64 R14, c[0x0][0x380] ;  /* 0x0000e000ff0e7b82 */ /* 0x000f220000000a00 */
[----:B0-----:R-:W-:-:S05]  /*12b0*/  IMAD.WIDE R4, R7, 0x4, R4 ;  /* 0x0000000407047825 */ /* 0x001fca00078e0204 */
[----:B-1----:R-:W3:Y:S04]  /*12c0*/  LDG.E R10, desc[UR10][R4.64+0x8] ;  /* 0x0000080a040a7981 */ /* 0x002ee8000c1e1900 */
[----:B------:R-:W5:Y:S04]  /*12d0*/  LDG.E R8, desc[UR10][R4.64] ;  /* 0x0000000a04087981 */ /* 0x000f68000c1e1900 */
[----:B------:R-:W4:Y:S04]  /*12e0*/  LDG.E R9, desc[UR10][R4.64+0x4] ;  /* 0x0000040a04097981 */ /* 0x000f28000c1e1900 */
[----:B------:R-:W4:Y:S04]  /*12f0*/  LDG.E R11, desc[UR10][R4.64+0xc] ;  /* 0x00000c0a040b7981 */ /* 0x000f28000c1e1900 */
[----:B------:R-:W4:Y:S04]  /*1300*/  LDG.E R6, desc[UR10][R4.64+0x10] ;  /* 0x0000100a04067981 */ /* 0x000f28000c1e1900 */
[----:B------:R0:W4:Y:S01]  /*1310*/  LDG.E R7, desc[UR10][R4.64+0x14] ;  /* 0x0000140a04077981 */ /* 0x000122000c1e1900 */
[----:B------:R-:W1:Y:S01]  /*1320*/  S2UR UR7, SR_CgaCtaId ;  /* 0x00000000000779c3 */ /* 0x000e620000008800 */
[----:B0-----:R-:W-:-:S02]  /*1330*/  HFMA2 R4, -RZ, RZ, 5924, -9.0234375 ;  /* 0x6dc9c883ff047431 */ /* 0x001fc400000001ff */
[----:B------:R-:W-:Y:S01]  /*1340*/  IMAD.MOV.U32 R5, RZ, RZ, 0x3fe45f30 ;  /* 0x3fe45f30ff057424 */ /* 0x000fe200078e00ff */
[----:B------:R-:W-:-:S05]  /*1350*/  UMOV UR5, 0x400 ;  /* 0x0000040000057882 */ /* 0x000fca0000000000 */
[----:B--2---:R-:W-:Y:S01]  /*1360*/  DMUL R4, R4, UR8 ;  /* 0x0000000804047c28 */ /* 0x004fe20008000000 */
[----:B---3--:R-:W-:-:S04]  /*1370*/  IMAD.WIDE R16, R10, 0x8, R18 ;  /* 0x000000080a107825 */ /* 0x008fc800078e0212 */
[C-C-:B-----5:R-:W-:Y:S02]  /*1380*/  IMAD.WIDE R34, R8.reuse, 0x8, R18.reuse ;  /* 0x0000000808227825 */ /* 0x160fe400078e0212 */
[----:B------:R-:W2:Y:S02]  /*1390*/  LDG.E.64 R16, desc[UR10][R16.64] ;  /* 0x0000000a10107981 */ /* 0x000ea4000c1e1b00 */
[----:B----4-:R-:W-:Y:S02]  /*13a0*/  IMAD.WIDE R18, R9, 0x8, R18 ;  /* 0x0000000809127825 */ /* 0x010fe400078e0212 */
[----:B------:R-:W2:Y:S02]  /*13b0*/  LDG.E.64 R34, desc[UR10][R34.64] ;  /* 0x0000000a22227981 */ /* 0x000ea4000c1e1b00 */
[--C-:B------:R-:W-:Y:S02]  /*13c0*/  IMAD.WIDE R36, R8, 0x8, R14.reuse ;  /* 0x0000000808247825 */ /* 0x100fe400078e020e */
[----:B------:R-:W3:Y:S02]  /*13d0*/  LDG.E.64 R18, desc[UR10][R18.64] ;  /* 0x0000000a12127981 */ /* 0x000ee4000c1e1b00 */
[----:B------:R-:W-:-:S02]  /*13e0*/  IMAD.WIDE R12, R10, 0x8, R14 ;  /* 0x000000080a0c7825 */ /* 0x000fc400078e020e */
[----:B------:R-:W4:Y:S02]  /*13f0*/  LDG.E.64 R36, desc[UR10][R36.64] ;  /* 0x0000000a24247981 */ /* 0x000f24000c1e1b00 */
[----:B------:R-:W-:Y:S02]  /*1400*/  IMAD.WIDE R14, R9, 0x8, R14 ;  /* 0x00000008090e7825 */ /* 0x000fe400078e020e */
[----:B------:R0:W4:Y:S04]  /*1410*/  LDG.E.64 R28, desc[UR10][R12.64] ;  /* 0x0000000a0c1c7981 */ /* 0x000128000c1e1b00 */
[----:B------:R5:W4:Y:S01]  /*1420*/  LDG.E.64 R30, desc[UR10][R14.64] ;  /* 0x0000000a0e1e7981 */ /* 0x000b22000c1e1b00 */
[----:B------:R-:W0:Y:S01]  /*1430*/  F2I.F64 R2, R4 ;  /* 0x0000000400027311 */ /* 0x000e220000301100 */
[----:B------:R-:W-:-:S04]  /*1440*/  UIADD3 UR4, UPT, UPT, UR5, 0x360, URZ ;  /* 0x0000036005047890 */ /* 0x000fc8000fffe0ff */
[----:B-1----:R-:W-:-:S06]  /*1450*/  ULEA UR4, UR7, UR4, 0x18 ;  /* 0x0000000407047291 */ /* 0x002fcc000f8ec0ff */
[----:B------:R-:W-:Y:S01]  /*1460*/  IMAD.U32 R22, RZ, RZ, UR4 ;  /* 0x00000004ff167e24 */ /* 0x000fe2000f8e00ff */
[----:B0-----:R-:W0:Y:S04]  /*1470*/  I2F.F64 R20, R2 ;  /* 0x0000000200147312 */ /* 0x001e280000201c00 */
[----:B------:R-:W1:Y:S01]  /*1480*/  LDCU UR4, c[0x0][0x3b8] ;  /* 0x00007700ff0477ac */ /* 0x000e620008000800 */
[----:B------:R-:W-:Y:S01]  /*1490*/  IMAD R22, R3, 0x18, R22 ;  /* 0x0000001803167824 */ /* 0x000fe200078e0216 */
[----:B------:R-:W-:Y:S01]  /*14a0*/  MOV R13, 0x3ff921fb ;  /* 0x3ff921fb000d7802 */ /* 0x000fe20000000f00 */
[----:B------:R-:W-:Y:S01]  /*14b0*/  IMAD.MOV.U32 R12, RZ, RZ, 0x54442d18 ;  /* 0x54442d18ff0c7424 */ /* 0x000fe200078e00ff */
[----:B------:R-:W2:Y:S02]  /*14c0*/  LDC R3, c[0x0][0x3a4] ;  /* 0x0000e900ff037b82 */ /* 0x000ea40000000800 */
[----:B------:R1:W-:Y:S04]  /*14d0*/  STS.64 [R22], R8 ;  /* 0x0000000816007388 */ /* 0x0003e80000000a00 */
[----:B------:R2:W-:Y:S04]  /*14e0*/  STS.64 [R22+0x8], R10 ;  /* 0x0000080a16007388 */ /* 0x0005e80000000a00 */
[----:B------:R2:W-:Y:S01]  /*14f0*/  STS.64 [R22+0x10], R6 ;  /* 0x0000100616007388 */ /* 0x0005e20000000a00 */
[----:B0-----:R-:W-:Y:S01]  /*1500*/  DFMA R12, R20, -R12, UR8 ;  /* 0x00000008140c7e2b */ /* 0x001fe2000800080c */
[----:B-1----:R-:W-:Y:S01]  /*1510*/  UISETP.NE.AND UP0, UPT, UR4, 0x1, UPT ;  /* 0x000000010400788c */ /* 0x002fe2000bf05270 */
[----:B------:R-:W-:Y:S01]  /*1520*/  UMOV UR12, 0x33145c00 ;  /* 0x33145c00000c7882 */ /* 0x000fe20000000000 */
[----:B------:R-:W-:-:S05]  /*1530*/  UMOV UR13, 0x3c91a626 ;  /* 0x3c91a626000d7882 */ /* 0x000fca0000000000 */
[----:B------:R-:W-:Y:S01]  /*1540*/  DFMA R12, R20, -UR12, R12 ;  /* 0x8000000c140c7c2b */ /* 0x000fe2000800000c */
[----:B------:R-:W-:Y:S01]  /*1550*/  UMOV UR12, 0x252049c0 ;  /* 0x252049c0000c7882 */ /* 0x000fe20000000000 */
[----:B-----5:R-:W-:Y:S01]  /*1560*/  DMUL R14, RZ, UR8 ;  /* 0x00000008ff0e7c28 */ /* 0x020fe20008000000 */
[----:B------:R-:W-:-:S05]  /*1570*/  UMOV UR13, 0x397b839a ;  /* 0x397b839a000d7882 */ /* 0x000fca0000000000 */
[----:B------:R-:W-:Y:S01]  /*1580*/  DFMA R12, R20, -UR12, R12 ;  /* 0x8000000c140c7c2b */ /* 0x000fe2000800000c */
[----:B------:R-:W0:Y:S01]  /*1590*/  LDCU UR12, c[0x0][0x3a0] ;  /* 0x00007400ff0c77ac */ /* 0x000e220008000800 */
[----:B--2---:R-:W-:Y:S02]  /*15a0*/  DADD R16, R16, -R34 ;  /* 0x0000000010107229 */ /* 0x004fe40000000822 */
[----:B---3--:R-:W-:Y:S02]  /*15b0*/  DADD R18, R34, -R18 ;  /* 0x0000000022127229 */ /* 0x008fe40000000812 */
[C---:B----4-:R-:W-:Y:S02]  /*15c0*/  DADD R28, R36.reuse, -R28 ;  /* 0x00000000241c7229 */ /* 0x050fe4000000081c */
[----:B------:R-:W-:Y:S01]  /*15d0*/  DADD R30, -R36, R30 ;  /* 0x00000000241e7229 */ /* 0x000fe2000000011e */
[----:B0-----:R-:W-:Y:S10]  /*15e0*/  BRA.U !UP0, `(.L_x_8) ;  /* 0x0000000508847547 */ /* 0x001ff4000b800000 */
[----:B------:R-:W-:Y:S01]  /*15f0*/  UISETP.NE.AND UP0, UPT, UR4, 0x2, UPT ;  /* 0x000000020400788c */ /* 0x000fe2000bf05270 */
[----:B------:R-:W-:Y:S01]  /*1600*/  IMAD.MOV.U32 R32, RZ, RZ, 0x0 ;  /* 0x00000000ff207424 */ /* 0x000fe200078e00ff */
[----:B------:R-:W-:-:S07]  /*1610*/  MOV R33, 0x7ff80000 ;  /* 0x7ff8000000217802 */ /* 0x000fce0000000f00 */
[----:B------:R-:W-:Y:S05]  /*1620*/  BRA.U UP0, `(.L_x_9) ;  /* 0x0000000900ec7547 */ /* 0x000fea000b800000 */
[----:B------:R-:W-:Y:S01]  /*1630*/  ULEA UR6, UR7, UR5, 0x18 ;  /* 0x0000000507067291 */ /* 0x000fe2000f8ec0ff */
[----:B------:R-:W-:Y:S01]  /*1640*/  IMAD.MOV.U32 R5, RZ, RZ, 0x8 ;  /* 0x00000008ff057424 */ /* 0x000fe200078e00ff */
[----:B------:R-:W-:Y:S01]  /*1650*/  UIADD3 UR4, UPT, UPT, UR5, 0x240, URZ ;  /* 0x0000024005047890 */ /* 0x000fe2000fffe0ff */
[----:B------:R-:W-:Y:S01]  /*1660*/  CS2R R32, SRZ ;  /* 0x0000000000207805 */ /* 0x000fe2000001ff00 */
[----:B------:R-:W-:Y:S01]  /*1670*/  UIADD3 UR5, UPT, UPT, UR5, 0x2a0, URZ ;  /* 0x000002a005057890 */ /* 0x000fe2000fffe0ff */
[----:B------:R-:W0:Y:S01]  /*1680*/  LDCU.64 UR14, c[0x4][0x8] ;  /* 0x01000100ff0e77ac */ /* 0x000e220008000a00 */
[----:B------:R-:W-:Y:S02]  /*1690*/  UIADD3 UR6, UPT, UPT, UR6, 0x18, URZ ;  /* 0x0000001806067890 */ /* 0x000fe4000fffe0ff */
[----:B------:R-:W-:Y:S02]  /*16a0*/  ULEA UR4, UR7, UR4, 0x18 ;  /* 0x0000000407047291 */ /* 0x000fe4000f8ec0ff */
[----:B------:R-:W-:-:S12]  /*16b0*/  ULEA UR5, UR7, UR5, 0x18 ;  /* 0x0000000507057291 */ /* 0x000fd8000f8ec0ff */
.L_x_12:
[----:B------:R-:W1:Y:S01]  /*16c0*/  LDS.64 R20, [R5+UR5+-0x8] ;  /* 0xfffff80505147984 */ /* 0x000e620008000a00 */
[----:B------:R-:W2:Y:S01]  /*16d0*/  LDC.64 R22, c[0x0][0x3a0] ;  /* 0x0000e800ff167b82 */ /* 0x000ea20000000a00 */
[----:B------:R-:W-:Y:S01]  /*16e0*/  IMAD.MOV.U32 R4, RZ, RZ, 0x1 ;  /* 0x00000001ff047424 */ /* 0x000fe200078e00ff */
[----:B------:R-:W-:Y:S01]  /*16f0*/  MOV R40, R14 ;  /* 0x0000000e00287202 */ /* 0x000fe20000000f00 */
[----:B------:R-:W3:Y:S01]  /*1700*/  LDS.64 R34, [R5+UR5] ;  /* 0x0000000505227984 */ /* 0x000ee20008000a00 */
[----:B------:R-:W-:Y:S01]  /*1710*/  IMAD.MOV.U32 R41, RZ, RZ, R15 ;  /* 0x000000ffff297224 */ /* 0x000fe200078e000f */
[----:B--2---:R-:W-:Y:S02]  /*1720*/  DSETP.NEU.AND P0, PT, |R22|, +INF , PT ;  /* 0x7ff000001600742a */ /* 0x004fe40003f0d200 */
[----:B-1----:R-:W-:-:S08]  /*1730*/  DFMA R20, R30, R20, R36 ;  /* 0x000000141e14722b */ /* 0x002fd00000000024 */
[----:B---3--:R-:W-:-:S04]  /*1740*/  DFMA R34, -R28, R34, R20 ;  /* 0x000000221c22722b */ /* 0x008fc80000000114 */
[----:B------:R-:W-:Y:S07]  /*1750*/  @!P0 BRA `(.L_x_10) ;  /* 0x00000000002c8947 */ /* 0x000fee0003800000 */
[----:B------:R-:W-:Y:S01]  /*1760*/  DSETP.GE.AND P0, PT, |R22|, 2.14748364800000000000e+09, PT ;  /* 0x41e000001600742a */ /* 0x000fe20003f06200 */
[----:B------:R-:W-:Y:S01]  /*1770*/  IMAD.MOV.U32 R4, RZ, RZ, R2 ;  /* 0x000000ffff047224 */ /* 0x000fe200078e0002 */
[----:B------:R-:W-:Y:S01]  /*1780*/  MOV R40, R12 ;  /* 0x0000000c00287202 */ /* 0x000fe20000000f00 */
[----:B------:R-:W-:-:S11]  /*1790*/  IMAD.MOV.U32 R41, RZ, RZ, R13 ;  /* 0x000000ffff297224 */ /* 0x000fd600078e000d */
[----:B------:R-:W-:Y:S05]  /*17a0*/  @!P0 BRA `(.L_x_11) ;  /* 0x0000000000148947 */ /* 0x000fea0003800000 */
[----:B------:R-:W-:-:S07]  /*17b0*/  MOV R4, 0x17d0 ;  /* 0x000017d000047802 */ /* 0x000fce0000000f00 */
[----:B0-----:R-:W-:Y:S05]  /*17c0*/  CALL.REL.NOINC `($_Z11norm_L2ex_2PdS_PiidiS_iS_$__internal_trig_reduction_slowpathd) ;  /* 0x0000000800a07944 */ /* 0x001fea0003c00000 */
[----:B------:R-:W-:Y:S01]  /*17d0*/  IMAD.MOV.U32 R4, RZ, RZ, R22 ;  /* 0x000000ffff047224 */ /* 0x000fe200078e0016 */
[----:B------:R-:W-:Y:S01]  /*17e0*/  MOV R40, R26 ;  /* 0x0000001a00287202 */ /* 0x000fe20000000f00 */
[----:B------:R-:W-:-:S07]  /*17f0*/  IMAD.MOV.U32 R41, RZ, RZ, R27 ;  /* 0x000000ffff297224 */ /* 0x000fce00078e001b */
.L_x_11:
[----:B------:R-:W-:-:S07]  /*1800*/  VIADD R4, R4, 0x1 ;  /* 0x0000000104047836 */ /* 0x000fce0000000000 */
.L_x_10:
[----:B------:R-:W-:Y:S01]  /*1810*/  SHF.L.U32 R20, R4, 0x6, RZ ;  /* 0x0000000604147819 */ /* 0x000fe200000006ff */
[----:B------:R-:W1:Y:S03]  /*1820*/  LDC.64 R42, c[0x0][0x3b0] ;  /* 0x0000ec00ff2a7b82 */ /* 0x000e660000000a00 */
[----:B------:R-:W-:-:S04]  /*1830*/  LOP3.LUT R20, R20, 0x40, RZ, 0xc0, !PT ;  /* 0x0000004014147812 */ /* 0x000fc800078ec0ff */
[----:B0-----:R-:W-:-:S05]  /*1840*/  IADD3 R50, P0, PT, R20, UR14, RZ ;  /* 0x0000000e14327c10 */ /* 0x001fca000ff1e0ff */
[----:B------:R-:W-:-:S05]  /*1850*/  IMAD.X R51, RZ, RZ, UR15, P0 ;  /* 0x0000000fff337e24 */ /* 0x000fca00080e06ff */
[----:B------:R-:W2:Y:S01]  /*1860*/  LDG.E.128.CONSTANT R24, desc[UR10][R50.64] ;  /* 0x0000000a32187981 */ /* 0x000ea2000c1e9d00 */
[----:B-1----:R-:W-:-:S06]  /*1870*/  IMAD.WIDE R46, R9, 0x8, R42 ;  /* 0x00000008092e7825 */ /* 0x002fcc00078e022a */
[----:B------:R-:W3:Y:S01]  /*1880*/  LDG.E.64 R46, desc[UR10][R46.64] ;  /* 0x0000000a2e2e7981 */ /* 0x000ee2000c1e1b00 */
[----:B------:R-:W-:Y:S01]  /*1890*/  IMAD.WIDE R48, R8, 0x8, R42 ;  /* 0x0000000808307825 */ /* 0x000fe200078e022a */
[----:B------:R-:W-:Y:S02]  /*18a0*/  LOP3.LUT R20, R4, 0x1, RZ, 0xc0, !PT ;  /* 0x0000000104147812 */ /* 0x000fe400078ec0ff */
[----:B------:R-:W-:Y:S02]  /*18b0*/  MOV R21, 0x3da8ff83 ;  /* 0x3da8ff8300157802 */ /* 0x000fe40000000f00 */
[----:B------:R-:W-:Y:S01]  /*18c0*/  ISETP.NE.U32.AND P0, PT, R20, 0x1, PT ;  /* 0x000000011400780c */ /* 0x000fe20003f05070 */
[----:B------:R-:W4:Y:S01]  /*18d0*/  LDG.E.64 R48, desc[UR10][R48.64] ;  /* 0x0000000a30307981 */ /* 0x000f22000c1e1b00 */
[----:B------:R-:W-:Y:S01]  /*18e0*/  IMAD.MOV.U32 R20, RZ, RZ, 0x20fd8164 ;  /* 0x20fd8164ff147424 */ /* 0x000fe200078e00ff */
[----:B------:R-:W-:Y:S01]  /*18f0*/  DMUL R38, R40, R40 ;  /* 0x0000002828267228 */ /* 0x000fe20000000000 */
[----:B------:R-:W-:-:S03]  /*1900*/  FSEL R21, -R21, 0.11223486810922622681, !P0 ;  /* 0x3de5db6515157808 */ /* 0x000fc60004000100 */
[----:B------:R-:W-:Y:S01]  /*1910*/  FSEL R20, R20, -8.06006814911005101289e+34, !P0 ;  /* 0xf9785eba14147808 */ /* 0x000fe20004000000 */
[----:B------:R-:W-:-:S05]  /*1920*/  IMAD.WIDE R52, R10, 0x8, R42 ;  /* 0x000000080a347825 */ /* 0x000fca00078e022a */
[----:B------:R-:W5:Y:S01]  /*1930*/  LDG.E.64 R44, desc[UR10][R52.64] ;  /* 0x0000000a342c7981 */ /* 0x000f62000c1e1b00 */
[----:B--2---:R-:W-:-:S03]  /*1940*/  DFMA R24, R38, R20, R24 ;  /* 0x000000142618722b */ /* 0x004fc60000000018 */
[----:B------:R-:W2:Y:S05]  /*1950*/  LDG.E.128.CONSTANT R20, desc[UR10][R50.64+0x10] ;  /* 0x0000100a32147981 */ /* 0x000eaa000c1e9d00 */
[----:B------:R-:W-:Y:S02]  /*1960*/  DFMA R26, R38, R24, R26 ;  /* 0x00000018261a722b */ /* 0x000fe4000000001a */
[----:B------:R-:W3:Y:S02]  /*1970*/  LDS.64 R24, [UR6+-0x10] ;  /* 0xfffff006ff187984 */ /* 0x000ee40008000a00 */
[----:B---3--:R-:W-:Y:S02]  /*1980*/  DMUL R46, R24, R46 ;  /* 0x0000002e182e7228 */ /* 0x008fe40000000000 */
[----:B------:R-:W4:Y:S06]  /*1990*/  LDS.64 R24, [UR6+-0x18] ;  /* 0xffffe806ff187984 */ /* 0x000f2c0008000a00 */
[----:B----4-:R-:W-:Y:S01]  /*19a0*/  DFMA R46, R24, R48, R46 ;  /* 0x00000030182e722b */ /* 0x010fe2000000002e */
[----:B------:R-:W5:Y:S07]  /*19b0*/  LDS.64 R48, [UR6+-0x8] ;  /* 0xfffff806ff307984 */ /* 0x000f6e0008000a00 */
[----:B-----5:R-:W-:Y:S01]  /*19c0*/  DFMA R48, R48, R44, R46 ;  /* 0x0000002c3030722b */ /* 0x020fe2000000002e */
[----:B------:R-:W-:-:S04]  /*19d0*/  IMAD.WIDE R44, R11, 0x8, R42 ;  /* 0x000000080b2c7825 */ /* 0x000fc800078e022a */
[--C-:B------:R-:W-:Y:S02]  /*19e0*/  IMAD.WIDE R46, R6, 0x8, R42.reuse ;  /* 0x00000008062e7825 */ /* 0x100fe400078e022a */
[----:B------:R-:W3:Y:S02]  /*19f0*/  LDG.E.64 R44, desc[UR10][R44.64] ;  /* 0x0000000a2c2c7981 */ /* 0x000ee4000c1e1b00 */
[----:B------:R-:W-:Y:S02]  /*1a00*/  IMAD.WIDE R42, R7, 0x8, R42 ;  /* 0x00000008072a7825 */ /* 0x000fe400078e022a */
[----:B------:R-:W4:Y:S04]  /*1a10*/  LDG.E.64 R46, desc[UR10][R46.64] ;  /* 0x0000000a2e2e7981 */ /* 0x000f28000c1e1b00 */
[----:B------:R-:W5:Y:S01]  /*1a20*/  LDG.E.64 R42, desc[UR10][R42.64] ;  /* 0x0000000a2a2a7981 */ /* 0x000f62000c1e1b00 */
[----:B--2---:R-:W-:-:S03]  /*1a30*/  DFMA R20, R38, R26, R20 ;  /* 0x0000001a2614722b */ /* 0x004fc60000000014 */
[----:B------:R-:W2:Y:S05]  /*1a40*/  LDG.E.128.CONSTANT R24, desc[UR10][R50.64+0x20] ;  /* 0x0000200a32187981 */ /* 0x000eaa000c1e9d00 */
[----:B------:R-:W-:Y:S02]  /*1a50*/  DFMA R22, R38, R20, R22 ;  /* 0x000000142616722b */ /* 0x000fe40000000016 */
[----:B------:R-:W3:Y:S01]  /*1a60*/  LDS.64 R20, [UR6] ;  /* 0x00000006ff147984 */ /* 0x000ee20008000a00 */
[----:B------:R-:W-:Y:S01]  /*1a70*/  VIADD R5, R5, 0x10 ;  /* 0x0000001005057836 */ /* 0x000fe20000000000 */
[----:B---3--:R-:W-:-:S04]  /*1a80*/  DFMA R20, R20, R44, R48 ;  /* 0x0000002c1414722b */ /* 0x008fc80000000030 */
[C---:B--2---:R-:W-:Y:S02]  /*1a90*/  DFMA R24, R38.reuse, R22, R24 ;  /* 0x000000162618722b */ /* 0x044fe40000000018 */
[----:B------:R-:W4:Y:S06]  /*1aa0*/  LDS.64 R22, [UR6+0x8] ;  /* 0x00000806ff167984 */ /* 0x000f2c0008000a00 */
[----:B------:R-:W-:Y:S02]  /*1ab0*/  DFMA R26, R38, R24, R26 ;  /* 0x00000018261a722b */ /* 0x000fe4000000001a */
[----:B------:R-:W5:Y:S06]  /*1ac0*/  LDS.64 R24, [UR6+0x10] ;  /* 0x00001006ff187984 */ /* 0x000f6c0008000a00 */
[----:B------:R-:W-:-:S02]  /*1ad0*/  DFMA R40, R26, R40, R40 ;  /* 0x000000281a28722b */ /* 0x000fc40000000028 */
[----:B------:R-:W-:Y:S01]  /*1ae0*/  DFMA R38, R38, R26, 1 ;  /* 0x3ff000002626742b */ /* 0x000fe2000000001a */
[----:B------:R-:W0:Y:S09]  /*1af0*/  LDS.64 R26, [UR4] ;  /* 0x00000004ff1a7984 */ /* 0x000e320008000a00 */
[----:B------:R-:W-:-:S02]  /*1b00*/  FSEL R40, R38, R40, !P0 ;  /* 0x0000002826287208 */ /* 0x000fc40004000000 */
[----:B------:R-:W-:-:S06]  /*1b10*/  FSEL R41, R39, R41, !P0 ;  /* 0x0000002927297208 */ /* 0x000fcc0004000000 */
[----:B------:R-:W-:Y:S02]  /*1b20*/  DADD R38, RZ, -R40 ;  /* 0x00000000ff267229 */ /* 0x000fe40000000828 */
[----:B----4-:R-:W-:Y:S01]  /*1b30*/  DFMA R20, R22, R46, R20 ;  /* 0x0000002e1614722b */ /* 0x010fe20000000014 */
[----:B------:R-:W-:-:S07]  /*1b40*/  LOP3.LUT P0, RZ, R4, 0x2, RZ, 0xc0, !PT ;  /* 0x0000000204ff7812 */ /* 0x000fce000780c0ff */
[----:B------:R-:W-:Y:S01]  /*1b50*/  FSEL R22, R40, R38, !P0 ;  /* 0x0000002628167208 */ /* 0x000fe20004000000 */
[----:B-----5:R-:W-:Y:S01]  /*1b60*/  DFMA R20, R24, R42, R20 ;  /* 0x0000002a1814722b */ /* 0x020fe20000000014 */
[----:B------:R-:W-:Y:S02]  /*1b70*/  FSEL R23, R41, R39, !P0 ;  /* 0x0000002729177208 */ /* 0x000fe40004000000 */
[----:B------:R-:W-:-:S05]  /*1b80*/  ISETP.NE.AND P0, PT, R5, 0xc8, PT ;  /* 0x000000c80500780c */ /* 0x000fca0003f05270 */
[----:B------:R-:W-:Y:S01]  /*1b90*/  DFMA R20, R34, R22, -R20 ;  /* 0x000000162214722b */ /* 0x000fe20000000814 */
[----:B------:R-:W-:-:S07]  /*1ba0*/  UIADD3 UR6, UPT, UPT, UR6, 0x30, URZ ;  /* 0x0000003006067890 */ /* 0x000fce000fffe0ff */
[----:B0-----:R-:W-:Y:S01]  /*1bb0*/  DMUL R26, R26, R20 ;  /* 0x000000141a1a7228 */ /* 0x001fe20000000000 */
[----:B------:R-:W-:-:S07]  /*1bc0*/  UIADD3 UR4, UPT, UPT, UR4, 0x8, URZ ;  /* 0x0000000804047890 */ /* 0x000fce000fffe0ff */
[----:B------:R-:W-:Y:S01]  /*1bd0*/  DFMA R32, R20, R26, R32 ;  /* 0x0000001a1420722b */ /* 0x000fe20000000020 */
[----:B------:R-:W-:Y:S10]  /*1be0*/  @P0 BRA `(.L_x_12) ;  /* 0xfffffff800b40947 */ /* 0x000ff4000383ffff */
[----:B------:R-:W-:Y:S05]  /*1bf0*/  BRA `(.L_x_9) ;  /* 0x0000000400787947 */ /* 0x000fea0003800000 */
.L_x_8:
[----:B------:R-:W-:Y:S01]  /*1c00*/  ULEA UR4, UR7, UR5, 0x18 ;  /* 0x0000000507047291 */ /* 0x000fe2000f8ec0ff */
[----:B------:R-:W-:Y:S01]  /*1c10*/  IMAD.MOV.U32 R5, RZ, RZ, 0x8 ;  /* 0x00000008ff057424 */ /* 0x000fe200078e00ff */
[----:B------:R-:W-:Y:S01]  /*1c20*/  UIADD3 UR5, UPT, UPT, UR5, 0x240, URZ ;  /* 0x0000024005057890 */ /* 0x000fe2000fffe0ff */
[----:B------:R-:W-:Y:S01]  /*1c30*/  CS2R R32, SRZ ;  /* 0x0000000000207805 */ /* 0x000fe2000001ff00 */
[----:B------:R-:W0:Y:S01]  /*1c40*/  LDCU.64 UR14, c[0x4][0x8] ;  /* 0x01000100ff0e77ac */ /* 0x000e220008000a00 */
[----:B------:R-:W-:Y:S02]  /*1c50*/  UIADD3 UR4, UPT, UPT, UR4, 0x18, URZ ;  /* 0x0000001804047890 */ /* 0x000fe4000fffe0ff */
[----:B------:R-:W-:-:S12]  /*1c60*/  ULEA UR5, UR7, UR5, 0x18 ;  /* 0x0000000507057291 */ /* 0x000fd8000f8ec0ff */
.L_x_15:
[----:B------:R-:W1:Y:S01]  /*1c70*/  S2UR UR7, SR_CgaCtaId ;  /* 0x00000000000779c3 */ /* 0x000e620000008800 */
[----:B------:R-:W-:Y:S01]  /*1c80*/  UMOV UR6, 0x400 ;  /* 0x0000040000067882 */ /* 0x000fe20000000000 */
[----:B------:R-:W-:Y:S01]  /*1c90*/  MOV R4, 0x1 ;  /* 0x0000000100047802 */ /* 0x000fe20000000f00 */
[----:B------:R-:W-:Y:S01]  /*1ca0*/  UIADD3 UR6, UPT, UPT, UR6, 0x2a0, URZ ;  /* 0x000002a006067890 */ /* 0x000fe2000fffe0ff */
[----:B------:R-:W-:Y:S02]  /*1cb0*/  IMAD.MOV.U32 R40, RZ, RZ, R14 ;  /* 0x000000ffff287224 */ /* 0x000fe400078e000e */
[----:B------:R-:W-:Y:S02]  /*1cc0*/  IMAD.MOV.U32 R41, RZ, RZ, R15 ;  /* 0x000000ffff297224 */ /* 0x000fe400078e000f */
[----:B------:R-:W2:Y:S01]  /*1cd0*/  LDC.64 R22, c[0x0][0x3a0] ;  /* 0x0000e800ff167b82 */ /* 0x000ea20000000a00 */
[----:B-1----:R-:W-:Y:S01]  /*1ce0*/  ULEA UR6, UR7, UR6, 0x18 ;  /* 0x0000000607067291 */ /* 0x002fe2000f8ec0ff */
[----:B--2---:R-:W-:-:S08]  /*1cf0*/  DSETP.NEU.AND P0, PT, |R22|, +INF , PT ;  /* 0x7ff000001600742a */ /* 0x004fd00003f0d200 */
[----:B------:R-:W1:Y:S04]  /*1d00*/  LDS.64 R20, [R5+UR6+-0x8] ;  /* 0xfffff80605147984 */ /* 0x000e680008000a00 */
[----:B------:R-:W2:Y:S01]  /*1d10*/  LDS.64 R36, [R5+UR6] ;  /* 0x0000000605247984 */ /* 0x000ea20008000a00 */
[----:B-1----:R-:W-:-:S08]  /*1d20*/  DFMA R20, -R18, R20, R34 ;  /* 0x000000141214722b */ /* 0x002fd00000000122 */
[----:B--2---:R-:W-:Y:S01]  /*1d30*/  DFMA R36, R16, R36, R20 ;  /* 0x000000241024722b */ /* 0x004fe20000000014 */
[----:B------:R-:W-:Y:S10]  /*1d40*/  @!P0 BRA `(.L_x_13) ;  /* 0x00000000002c8947 */ /* 0x000ff40003800000 */
[----:B------:R-:W-:Y:S01]  /*1d50*/  DSETP.GE.AND P0, PT, |R22|, 2.14748364800000000000e+09, PT ;  /* 0x41e000001600742a */ /* 0x000fe20003f06200 */
[----:B------:R-:W-:Y:S01]  /*1d60*/  MOV R4, R2 ;  /* 0x0000000200047202 */ /* 0x000fe20000000f00 */
[----:B------:R-:W-:Y:S02]  /*1d70*/  IMAD.MOV.U32 R40, RZ, RZ, R12 ;  /* 0x000000ffff287224 */ /* 0x000fe400078e000c */
[----:B------:R-:W-:-:S10]  /*1d80*/  IMAD.MOV.U32 R41, RZ, RZ, R13 ;  /* 0x000000ffff297224 */ /* 0x000fd400078e000d */
[----:B------:R-:W-:Y:S05]  /*1d90*/  @!P0 BRA `(.L_x_14) ;  /* 0x0000000000148947 */ /* 0x000fea0003800000 */
[----:B------:R-:W-:-:S07]  /*1da0*/  MOV R4, 0x1dc0 ;  /* 0x00001dc000047802 */ /* 0x000fce0000000f00 */
[----:B0-----:R-:W-:Y:S05]  /*1db0*/  CALL.REL.NOINC `($_Z11norm_L2ex_2PdS_PiidiS_iS_$__internal_trig_reduction_slowpathd) ;  /* 0x0000000400247944 */ /* 0x001fea0003c00000 */
[----:B------:R-:W-:Y:S01]  /*1dc0*/  MOV R4, R22 ;  /* 0x0000001600047202 */ /* 0x000fe20000000f00 */
[----:B------:R-:W-:Y:S02]  /*1dd0*/  IMAD.MOV.U32 R40, RZ, RZ, R26 ;  /* 0x000000ffff287224 */ /* 0x000fe400078e001a */
[----:B------:R-:W-:-:S07]  /*1de0*/  IMAD.MOV.U32 R41, RZ, RZ, R27 ;  /* 0x000000ffff297224 */ /* 0x000fce00078e001b */
.L_x_14:
[----:B------:R-:W-:-:S07]  /*1df0*/  IADD3 R4, PT, PT, R4, 0x1, RZ ;  /* 0x0000000104047810 */ /* 0x000fce0007ffe0ff */
.L_x_13:
[----:B------:R-:W-:Y:S01]  /*1e00*/  IMAD.SHL.U32 R20, R4, 0x40, RZ ;  /* 0x0000004004147824 */ /* 0x000fe200078e00ff */
[----:B------:R-:W1:Y:S04]  /*1e10*/  LDC.64 R42, c[0x0][0x3b0] ;  /* 0x0000ec00ff2a7b82 */ /* 0x000e680000000a00 */
[----:B------:R-:W-:-:S04]  /*1e20*/  LOP3.LUT R20, R20, 0x40, RZ, 0xc0, !PT ;  /* 0x0000004014147812 */ /* 0x000fc800078ec0ff */
[----:B0-----:R-:W-:-:S05]  /*1e30*/  IADD3 R50, P0, PT, R20, UR14, RZ ;  /* 0x0000000e14327c10 */ /* 0x001fca000ff1e0ff */
[----:B------:R-:W-:-:S05]  /*1e40*/  IMAD.X R51, RZ, RZ, UR15, P0 ;  /* 0x0000000fff337e24 */ /* 0x000fca00080e06ff */
[----:B------:R-:W2:Y:S01]  /*1e50*/  LDG.E.128.CONSTANT R24, desc[UR10][R50.64] ;  /* 0x0000000a32187981 */ /* 0x000ea2000c1e9d00 */
[----:B-1----:R-:W-:-:S06]  /*1e60*/  IMAD.WIDE R46, R9, 0x8, R42 ;  /* 0x00000008092e7825 */ /* 0x002fcc00078e022a */
[----:B------:R-:W3:Y:S01]  /*1e70*/  LDG.E.64 R46, desc[UR10][R46.64] ;  /* 0x0000000a2e2e7981 */ /* 0x000ee2000c1e1b00 */
[----:B------:R-:W-:Y:S01]  /*1e80*/  IMAD.WIDE R48, R8, 0x8, R42 ;  /* 0x0000000808307825 */ /* 0x000fe200078e022a */
[----:B------:R-:W-:-:S03]  /*1e90*/  LOP3.LUT R20, R4, 0x1, RZ, 0xc0, !PT ;  /* 0x0000000104147812 */ /* 0x000fc600078ec0ff */
[----:B------:R-:W-:Y:S01]  /*1ea0*/  IMAD.MOV.U32 R21, RZ, RZ, 0x3da8ff83 ;  /* 0x3da8ff83ff157424 */ /* 0x000fe200078e00ff */
[----:B------:R-:W-:Y:S01]  /*1eb0*/  ISETP.NE.U32.AND P0, PT, R20, 0x1, PT ;  /* 0x000000011400780c */ /* 0x000fe20003f05070 */
[----:B------:R-:W4:Y:S01]  /*1ec0*/  LDG.E.64 R48, desc[UR10][R48.64] ;  /* 0x0000000a30307981 */ /* 0x000f22000c1e1b00 */
[----:B------:R-:W-:Y:S01]  /*1ed0*/  MOV R20, 0x20fd8164 ;  /* 0x20fd816400147802 */ /* 0x000fe20000000f00 */
[----:B------:R-:W-:Y:S01]  /*1ee0*/  DMUL R38, R40, R40 ;  /* 0x0000002828267228 */ /* 0x000fe20000000000 */
[----:B------:R-:W-:Y:S02]  /*1ef0*/  FSEL R21, -R21, 0.11223486810922622681, !P0 ;  /* 0x3de5db6515157808 */ /* 0x000fe40004000100 */
        /* <DEDUP_REMOVED lines=40> */
[----:B------:R-:W-:Y:S01]  /*2180*/  DFMA R20, -R36, R22, -R20 ;  /* 0x000000162414722b */ /* 0x000fe20000000914 */
[----:B------:R-:W-:-:S07]  /*2190*/  UIADD3 UR4, UPT, UPT, UR4, 0x30, URZ ;  /* 0x0000003004047890 */ /* 0x000fce000fffe0ff */
[----:B0-----:R-:W-:Y:S01]  /*21a0*/  DMUL R26, R26, R20 ;  /* 0x000000141a1a7228 */ /* 0x001fe20000000000 */
[----:B------:R-:W-:-:S07]  /*21b0*/  UIADD3 UR5, UPT, UPT, UR5, 0x8, URZ ;  /* 0x0000000805057890 */ /* 0x000fce000fffe0ff */
[----:B------:R-:W-:Y:S01]  /*21c0*/  DFMA R32, R20, R26, R32 ;  /* 0x0000001a1420722b */ /* 0x000fe20000000020 */
[----:B------:R-:W-:Y:S10]  /*21d0*/  @P0 BRA `(.L_x_15) ;  /* 0xfffffff800a40947 */ /* 0x000ff4000383ffff */
.L_x_9:
[----:B------:R-:W0:Y:S01]  /*21e0*/  LDC.64 R2, c[0x0][0x3c0] ;  /* 0x0000f000ff027b82 */ /* 0x000e220000000a00 */
[----:B------:R-:W-:-:S08]  /*21f0*/  DMUL R18, R18, R28 ;  /* 0x0000001c12127228 */ /* 0x000fd00000000000 */
[----:B------:R-:W-:-:S08]  /*2200*/  DFMA R18, R16, R30, -R18 ;  /* 0x0000001e1012722b */ /* 0x000fd00000000812 */
[----:B------:R-:W-:Y:S01]  /*2210*/  DMUL R18, R18, R32 ;  /* 0x0000002012127228 */ /* 0x000fe20000000000 */
[----:B0-----:R-:W-:-:S06]  /*2220*/  IMAD.WIDE R2, R0, 0x8, R2 ;  /* 0x0000000800027825 */ /* 0x001fcc00078e0202 */
[----:B------:R-:W-:Y:S01]  /*2230*/  STG.E.64 desc[UR10][R2.64], R18 ;  /* 0x0000001202007986 */ /* 0x000fe2000c101b0a */
[----:B------:R-:W-:Y:S05]  /*2240*/  EXIT ;  /* 0x000000000000794d */ /* 0x000fea0003800000 */
        .type           $_Z11norm_L2ex_2PdS_PiidiS_iS_$__internal_trig_reduction_slowpathd,@function
        .size           $_Z11norm_L2ex_2PdS_PiidiS_iS_$__internal_trig_reduction_slowpathd,(.L_x_63 - $_Z11norm_L2ex_2PdS_PiidiS_iS_$__internal_trig_reduction_slowpathd)
$_Z11norm_L2ex_2PdS_PiidiS_iS_$__internal_trig_reduction_slowpathd:
[--C-:B------:R-:W-:Y:S01]  /*2250*/  SHF.R.U32.HI R20, RZ, 0x14, R3.reuse ;  /* 0x00000014ff147819 */ /* 0x100fe20000011603 */
[----:B------:R-:W-:Y:S01]  /*2260*/  IMAD.MOV.U32 R27, RZ, RZ, R3 ;  /* 0x000000ffff1b7224 */ /* 0x000fe200078e0003 */
[----:B------:R-:W-:Y:S01]  /*2270*/  MOV R26, UR12 ;  /* 0x0000000c001a7c02 */ /* 0x000fe20008000f00 */
[----:B------:R-:W-:Y:S01]  /*2280*/  IMAD.MOV.U32 R21, RZ, RZ, RZ ;  /* 0x000000ffff157224 */ /* 0x000fe200078e00ff */
[----:B------:R-:W-:-:S04]  /*2290*/  LOP3.LUT R20, R20, 0x7ff, RZ, 0xc0, !PT ;  /* 0x000007ff14147812 */ /* 0x000fc800078ec0ff */
[----:B------:R-:W-:-:S13]  /*22a0*/  ISETP.NE.AND P0, PT, R20, 0x7ff, PT ;  /* 0x000007ff1400780c */ /* 0x000fda0003f05270 */
[----:B------:R-:W-:Y:S05]  /*22b0*/  @!P0 BRA `(.L_x_16) ;  /* 0x0000000800548947 */ /* 0x000fea0003800000 */
[----:B------:R-:W-:Y:S02]  /*22c0*/  IADD3 R20, PT, PT, R20, -0x400, RZ ;  /* 0xfffffc0014147810 */ /* 0x000fe40007ffe0ff */
[----:B------:R-:W-:Y:S02]  /*22d0*/  CS2R R24, SRZ ;  /* 0x0000000000187805 */ /* 0x000fe4000001ff00 */
[----:B------:R-:W-:Y:S02]  /*22e0*/  SHF.R.U32.HI R22, RZ, 0x6, R20 ;  /* 0x00000006ff167819 */ /* 0x000fe40000011614 */
[----:B------:R-:W-:Y:S02]  /*22f0*/  ISETP.GE.U32.AND P0, PT, R20, 0x80, PT ;  /* 0x000000801400780c */ /* 0x000fe40003f06070 */
[C---:B------:R-:W-:Y:S02]  /*2300*/  IADD3 R20, PT, PT, -R22.reuse, 0x13, RZ ;  /* 0x0000001316147810 */ /* 0x040fe40007ffe1ff */
[----:B------:R-:W-:-:S02]  /*2310*/  IADD3 R23, PT, PT, -R22, 0xf, RZ ;  /* 0x0000000f16177810 */ /* 0x000fc40007ffe1ff */
[----:B------:R-:W-:-:S04]  /*2320*/  SEL R21, R20, 0x12, P0 ;  /* 0x0000001214157807 */ /* 0x000fc80000000000 */
[----:B------:R-:W-:-:S13]  /*2330*/  ISETP.GE.AND P0, PT, R23, R21, PT ;  /* 0x000000151700720c */ /* 0x000fda0003f06270 */
[----:B------:R-:W-:Y:S05]  /*2340*/  @P0 BRA `(.L_x_17) ;  /* 0x0000000000a40947 */ /* 0x000fea0003800000 */
[C---:B------:R-:W-:Y:S01]  /*2350*/  SHF.L.U64.HI R39, R26.reuse, 0xb, R27 ;  /* 0x0000000b1a277819 */ /* 0x040fe2000001021b */
[----:B------:R-:W-:Y:S01]  /*2360*/  IMAD.SHL.U32 R27, R26, 0x800, RZ ;  /* 0x000008001a1b7824 */ /* 0x000fe200078e00ff */
[----:B------:R-:W-:Y:S01]  /*2370*/  IADD3 R22, PT, PT, RZ, -R22, -R21 ;  /* 0x80000016ff167210 */ /* 0x000fe20007ffe815 */
[----:B------:R-:W-:Y:S01]  /*2380*/  IMAD.MOV.U32 R26, RZ, RZ, RZ ;  /* 0x000000ffff1a7224 */ /* 0x000fe200078e00ff */
[----:B------:R-:W-:Y:S02]  /*2390*/  CS2R R24, SRZ ;  /* 0x0000000000187805 */ /* 0x000fe4000001ff00 */
[----:B------:R-:W-:Y:S01]  /*23a0*/  LOP3.LUT R39, R39, 0x80000000, RZ, 0xfc, !PT ;  /* 0x8000000027277812 */ /* 0x000fe200078efcff */
[----:B------:R-:W0:Y:S01]  /*23b0*/  LDCU.64 UR8, c[0x0][0x358] ;  /* 0x00006b00ff0877ac */ /* 0x000e220008000a00 */
[----:B------:R-:W-:-:S05]  /*23c0*/  NOP ;  /* 0x0000000000007918 */ /* 0x000fca0000000000 */
.L_x_18:
[----:B------:R-:W1:Y:S02]  /*23d0*/  LDC.64 R20, c[0x4][RZ] ;  /* 0x01000000ff147b82 */ /* 0x000e640000000a00 */
[----:B-1----:R-:W-:-:S06]  /*23e0*/  IMAD.WIDE R20, R23, 0x8, R20 ;  /* 0x0000000817147825 */ /* 0x002fcc00078e0214 */
[----:B0-----:R-:W2:Y:S01]  /*23f0*/  LDG.E.64.CONSTANT R20, desc[UR8][R20.64] ;  /* 0x0000000814147981 */ /* 0x001ea2000c1e9b00 */
[----:B------:R-:W-:Y:S01]  /*2400*/  VIADD R22, R22, 0x1 ;  /* 0x0000000116167836 */ /* 0x000fe20000000000 */
[----:B------:R-:W-:Y:S01]  /*2410*/  IADD3 R23, PT, PT, R23, 0x1, RZ ;  /* 0x0000000117177810 */ /* 0x000fe20007ffe0ff */
[----:B--2---:R-:W-:-:S04]  /*2420*/  IMAD.WIDE.U32 R24, P2, R20, R27, R24 ;  /* 0x0000001b14187225 */ /* 0x004fc80007840018 */
[----:B------:R-:W-:Y:S02]  /*2430*/  IMAD R41, R20, R39, RZ ;  /* 0x0000002714297224 */ /* 0x000fe400078e02ff */
[CC--:B------:R-:W-:Y:S02]  /*2440*/  IMAD R38, R21.reuse, R27.reuse, RZ ;  /* 0x0000001b15267224 */ /* 0x0c0fe400078e02ff */
[----:B------:R-:W-:Y:S01]  /*2450*/  IMAD.HI.U32 R43, R21, R27, RZ ;  /* 0x0000001b152b7227 */ /* 0x000fe200078e00ff */
[----:B------:R-:W-:Y:S02]  /*2460*/  IADD3 R25, P0, PT, R41, R25, RZ ;  /* 0x0000001929197210 */ /* 0x000fe40007f1e0ff */
[C---:B------:R-:W-:Y:S01]  /*2470*/  LEA R41, R26.reuse, R1, 0x3 ;  /* 0x000000011a297211 */ /* 0x040fe200078e18ff */
[----:B------:R-:W-:Y:S01]  /*2480*/  VIADD R26, R26, 0x1 ;  /* 0x000000011a1a7836 */ /* 0x000fe20000000000 */
[----:B------:R-:W-:Y:S01]  /*2490*/  IADD3 R25, P1, PT, R38, R25, RZ ;  /* 0x0000001926197210 */ /* 0x000fe20007f3e0ff */
[----:B------:R-:W-:-:S04]  /*24a0*/  IMAD.HI.U32 R38, R20, R39, RZ ;  /* 0x0000002714267227 */ /* 0x000fc800078e00ff */
[----:B------:R-:W-:Y:S01]  /*24b0*/  IMAD.X R20, RZ, RZ, R38, P2 ;  /* 0x000000ffff147224 */ /* 0x000fe200010e0626 */
[----:B------:R0:W-:Y:S01]  /*24c0*/  STL.64 [R41], R24 ;  /* 0x0000001829007387 */ /* 0x0001e20000100a00 */
[----:B------:R-:W-:-:S03]  /*24d0*/  IMAD.HI.U32 R38, R21, R39, RZ ;  /* 0x0000002715267227 */ /* 0x000fc600078e00ff */
[----:B------:R-:W-:Y:S01]  /*24e0*/  IADD3.X R20, P0, PT, R43, R20, RZ, P0, !PT ;  /* 0x000000142b147210 */ /* 0x000fe2000071e4ff */
[----:B------:R-:W-:-:S05]  /*24f0*/  IMAD R21, R21, R39, RZ ;  /* 0x0000002715157224 */ /* 0x000fca00078e02ff */
[----:B------:R-:W-:Y:S02]  /*2500*/  IADD3.X R21, P1, PT, R21, R20, RZ, P1, !PT ;  /* 0x0000001415157210 */ /* 0x000fe40000f3e4ff */
[----:B------:R-:W-:Y:S02]  /*2510*/  IADD3.X R20, PT, PT, R38, RZ, RZ, P0, !PT ;  /* 0x000000ff26147210 */ /* 0x000fe400007fe4ff */
[----:B------:R-:W-:Y:S01]  /*2520*/  ISETP.NE.AND P0, PT, R22, -0xf, PT ;  /* 0xfffffff11600780c */ /* 0x000fe20003f05270 */
[----:B0-----:R-:W-:Y:S02]  /*2530*/  IMAD.MOV.U32 R24, RZ, RZ, R21 ;  /* 0x000000ffff187224 */ /* 0x001fe400078e0015 */
[----:B------:R-:W-:-:S05]  /*2540*/  IMAD.X R20, RZ, RZ, R20, P1 ;  /* 0x000000ffff147224 */ /* 0x000fca00008e0614 */
[----:B------:R-:W-:-:S05]  /*2550*/  MOV R25, R20 ;  /* 0x0000001400197202 */ /* 0x000fca0000000f00 */
[----:B------:R-:W-:Y:S05]  /*2560*/  @P0 BRA `(.L_x_18) ;  /* 0xfffffffc00980947 */ /* 0x000fea000383ffff */
[----:B------:R-:W-:-:S04]  /*2570*/  SHF.R.U32.HI R20, RZ, 0x14, R3 ;  /* 0x00000014ff147819 */ /* 0x000fc80000011603 */
[----:B------:R-:W-:-:S05]  /*2580*/  LOP3.LUT R20, R20, 0x7ff, RZ, 0xc0, !PT ;  /* 0x000007ff14147812 */ /* 0x000fca00078ec0ff */
[----:B------:R-:W-:-:S05]  /*2590*/  VIADD R20, R20, 0xfffffc00 ;  /* 0xfffffc0014147836 */ /* 0x000fca0000000000 */
[----:B------:R-:W-:Y:S02]  /*25a0*/  SHF.R.U32.HI R21, RZ, 0x6, R20 ;  /* 0x00000006ff157819 */ /* 0x000fe40000011614 */
[----:B------:R-:W-:Y:S02]  /*25b0*/  ISETP.GE.U32.AND P0, PT, R20, 0x80, PT ;  /* 0x000000801400780c */ /* 0x000fe40003f06070 */
[----:B------:R-:W-:-:S04]  /*25c0*/  IADD3 R21, PT, PT, -R21, 0x13, RZ ;  /* 0x0000001315157810 */ /* 0x000fc80007ffe1ff */
[----:B------:R-:W-:-:S07]  /*25d0*/  SEL R23, R21, 0x12, P0 ;  /* 0x0000001215177807 */ /* 0x000fce0000000000 */
.L_x_17:
[----:B------:R-:W-:-:S04]  /*25e0*/  SHF.R.U32.HI R26, RZ, 0x14, R3 ;  /* 0x00000014ff1a7819 */ /* 0x000fc80000011603 */
[C---:B------:R-:W-:Y:S02]  /*25f0*/  LOP3.LUT R20, R26.reuse, 0x7ff, RZ, 0xc0, !PT ;  /* 0x000007ff1a147812 */ /* 0x040fe400078ec0ff */
[----:B------:R-:W-:Y:S02]  /*2600*/  LOP3.LUT P0, R47, R26, 0x3f, RZ, 0xc0, !PT ;  /* 0x0000003f1a2f7812 */ /* 0x000fe4000780c0ff */
[----:B------:R-:W-:-:S04]  /*2610*/  IADD3 R20, PT, PT, R20, -0x400, RZ ;  /* 0xfffffc0014147810 */ /* 0x000fc80007ffe0ff */
[----:B------:R-:W-:-:S05]  /*2620*/  SHF.R.U32.HI R20, RZ, 0x6, R20 ;  /* 0x00000006ff147819 */ /* 0x000fca0000011614 */
[----:B------:R-:W-:-:S05]  /*2630*/  IMAD.IADD R20, R20, 0x1, R23 ;  /* 0x0000000114147824 */ /* 0x000fca00078e0217 */
[----:B------:R-:W-:-:S05]  /*2640*/  LEA R49, R20, R1, 0x3 ;  /* 0x0000000114317211 */ /* 0x000fca00078e18ff */
[----:B------:R0:W-:Y:S04]  /*2650*/  STL.64 [R49+-0x78], R24 ;  /* 0xffff881831007387 */ /* 0x0001e80000100a00 */
[----:B------:R-:W2:Y:S04]  /*2660*/  @P0 LDL.64 R38, [R1+0x8] ;  /* 0x0000080001260983 */ /* 0x000ea80000100a00 */
[----:B------:R-:W3:Y:S04]  /*2670*/  LDL.64 R22, [R1+0x10] ;  /* 0x0000100001167983 */ /* 0x000ee80000100a00 */
[----:B------:R-:W4:Y:S01]  /*2680*/  LDL.64 R20, [R1+0x18] ;  /* 0x0000180001147983 */ /* 0x000f220000100a00 */
[----:B------:R-:W-:-:S02]  /*2690*/  @P0 LOP3.LUT R26, R26, 0x3f, RZ, 0xc, !PT ;  /* 0x0000003f1a1a0812 */ /* 0x000fc400078e0cff */
[--C-:B--2---:R-:W-:Y:S02]  /*26a0*/  @P0 SHF.R.U64 R27, R38, 0x1, R39.reuse ;  /* 0x00000001261b0819 */ /* 0x104fe40000001227 */
[----:B------:R-:W-:Y:S02]  /*26b0*/  @P0 SHF.R.U32.HI R39, RZ, 0x1, R39 ;  /* 0x00000001ff270819 */ /* 0x000fe40000011627 */
[C---:B---3--:R-:W-:Y:S02]  /*26c0*/  @P0 SHF.L.U32 R41, R22.reuse, R47, RZ ;  /* 0x0000002f16290219 */ /* 0x048fe400000006ff */
[----:B0-----:R-:W-:Y:S02]  /*26d0*/  @P0 SHF.R.U64 R24, R27, R26, R39 ;  /* 0x0000001a1b180219 */ /* 0x001fe40000001227 */
[--C-:B------:R-:W-:Y:S02]  /*26e0*/  @P0 SHF.R.U32.HI R45, RZ, 0x1, R23.reuse ;  /* 0x00000001ff2d0819 */ /* 0x100fe40000011617 */
[----:B------:R-:W-:-:S02]  /*26f0*/  @P0 SHF.R.U64 R43, R22, 0x1, R23 ;  /* 0x00000001162b0819 */ /* 0x000fc40000001217 */
[-C--:B------:R-:W-:Y:S02]  /*2700*/  @P0 SHF.L.U64.HI R38, R22, R47.reuse, R23 ;  /* 0x0000002f16260219 */ /* 0x080fe40000010217 */
[----:B------:R-:W-:Y:S02]  /*2710*/  @P0 SHF.R.U32.HI R25, RZ, R26, R39 ;  /* 0x0000001aff190219 */ /* 0x000fe40000011627 */
[----:B------:R-:W-:Y:S02]  /*2720*/  @P0 LOP3.LUT R22, R41, R24, RZ, 0xfc, !PT ;  /* 0x0000001829160212 */ /* 0x000fe400078efcff */
[----:B----4-:R-:W-:Y:S02]  /*2730*/  @P0 SHF.L.U32 R27, R20, R47, RZ ;  /* 0x0000002f141b0219 */ /* 0x010fe400000006ff */
[----:B------:R-:W-:Y:S02]  /*2740*/  @P0 SHF.R.U64 R40, R43, R26, R45 ;  /* 0x0000001a2b280219 */ /* 0x000fe4000000122d */
[----:B------:R-:W-:Y:S01]  /*2750*/  @P0 LOP3.LUT R23, R38, R25, RZ, 0xfc, !PT ;  /* 0x0000001926170212 */ /* 0x000fe200078efcff */
[----:B------:R-:W-:Y:S01]  /*2760*/  IMAD.SHL.U32 R25, R22, 0x4, RZ ;  /* 0x0000000416197824 */ /* 0x000fe200078e00ff */
[----:B------:R-:W-:-:S02]  /*2770*/  @P0 SHF.L.U64.HI R47, R20, R47, R21 ;  /* 0x0000002f142f0219 */ /* 0x000fc40000010215 */
[----:B------:R-:W-:Y:S02]  /*2780*/  @P0 SHF.R.U32.HI R26, RZ, R26, R45 ;  /* 0x0000001aff1a0219 */ /* 0x000fe4000001162d */
[----:B------:R-:W-:Y:S02]  /*2790*/  @P0 LOP3.LUT R20, R27, R40, RZ, 0xfc, !PT ;  /* 0x000000281b140212 */ /* 0x000fe400078efcff */
[----:B------:R-:W-:Y:S02]  /*27a0*/  SHF.L.U64.HI R22, R22, 0x2, R23 ;  /* 0x0000000216167819 */ /* 0x000fe40000010217 */
[----:B------:R-:W-:Y:S02]  /*27b0*/  @P0 LOP3.LUT R21, R47, R26, RZ, 0xfc, !PT ;  /* 0x0000001a2f150212 */ /* 0x000fe400078efcff */
[----:B------:R-:W-:Y:S02]  /*27c0*/  SHF.L.W.U32.HI R23, R23, 0x2, R20 ;  /* 0x0000000217177819 */ /* 0x000fe40000010e14 */
[----:B------:R-:W-:-:S02]  /*27d0*/  IADD3 RZ, P0, PT, RZ, -R25, RZ ;  /* 0x80000019ffff7210 */ /* 0x000fc40007f1e0ff */
[----:B------:R-:W-:Y:S02]  /*27e0*/  LOP3.LUT R24, RZ, R22, RZ, 0x33, !PT ;  /* 0x00000016ff187212 */ /* 0x000fe400078e33ff */
[----:B------:R-:W-:Y:S02]  /*27f0*/  SHF.L.W.U32.HI R20, R20, 0x2, R21 ;  /* 0x0000000214147819 */ /* 0x000fe40000010e15 */
[----:B------:R-:W-:Y:S02]  /*2800*/  LOP3.LUT R26, RZ, R23, RZ, 0x33, !PT ;  /* 0x00000017ff1a7212 */ /* 0x000fe400078e33ff */
[----:B------:R-:W-:Y:S02]  /*2810*/  IADD3.X R39, P0, PT, RZ, R24, RZ, P0, !PT ;  /* 0x00000018ff277210 */ /* 0x000fe4000071e4ff */
[----:B------:R-:W-:Y:S02]  /*2820*/  LOP3.LUT R24, RZ, R20, RZ, 0x33, !PT ;  /* 0x00000014ff187212 */ /* 0x000fe400078e33ff */
[----:B------:R-:W-:-:S02]  /*2830*/  ISETP.GT.U32.AND P2, PT, R23, -0x1, PT ;  /* 0xffffffff1700780c */ /* 0x000fc40003f44070 */
[----:B------:R-:W-:Y:S02]  /*2840*/  IADD3.X R26, P1, PT, RZ, R26, RZ, P0, !PT ;  /* 0x0000001aff1a7210 */ /* 0x000fe4000073e4ff */
[----:B------:R-:W-:Y:S02]  /*2850*/  ISETP.GT.AND.EX P0, PT, R20, -0x1, PT, P2 ;  /* 0xffffffff1400780c */ /* 0x000fe40003f04320 */
[----:B------:R-:W-:Y:S02]  /*2860*/  IADD3.X R27, PT, PT, RZ, R24, RZ, P1, !PT ;  /* 0x00000018ff1b7210 */ /* 0x000fe40000ffe4ff */
[----:B------:R-:W-:Y:S02]  /*2870*/  SEL R40, R22, R39, P0 ;  /* 0x0000002716287207 */ /* 0x000fe40000000000 */
[----:B------:R-:W-:Y:S02]  /*2880*/  SEL R24, R20, R27, P0 ;  /* 0x0000001b14187207 */ /* 0x000fe40000000000 */
[----:B------:R-:W-:-:S02]  /*2890*/  SEL R27, R23, R26, P0 ;  /* 0x0000001a171b7207 */ /* 0x000fc40000000000 */
[----:B------:R-:W-:-:S03]  /*28a0*/  ISETP.NE.U32.AND P1, PT, R24, RZ, PT ;  /* 0x000000ff1800720c */ /* 0x000fc60003f25070 */
[----:B------:R-:W-:Y:S02]  /*28b0*/  @!P0 IADD3 R25, PT, PT, -R25, RZ, RZ ;  /* 0x000000ff19198210 */ /* 0x000fe40007ffe1ff */
[----:B------:R-:W-:-:S06]  /*28c0*/  SEL R23, R27, R24, !P1 ;  /* 0x000000181b177207 */ /* 0x000fcc0004800000 */
[----:B------:R-:W0:Y:S02]  /*28d0*/  FLO.U32 R23, R23 ;  /* 0x0000001700177300 */ /* 0x000e2400000e0000 */
[C---:B0-----:R-:W-:Y:S02]  /*28e0*/  IADD3 R38, PT, PT, -R23.reuse, 0x1f, RZ ;  /* 0x0000001f17267810 */ /* 0x041fe40007ffe1ff */
[----:B------:R-:W-:-:S03]  /*28f0*/  IADD3 R26, PT, PT, -R23, 0x3f, RZ ;  /* 0x0000003f171a7810 */ /* 0x000fc60007ffe1ff */
[----:B------:R-:W-:-:S05]  /*2900*/  @P1 IMAD.MOV R26, RZ, RZ, R38 ;  /* 0x000000ffff1a1224 */ /* 0x000fca00078e0226 */
[----:B------:R-:W-:-:S13]  /*2910*/  ISETP.NE.AND P1, PT, R26, RZ, PT ;  /* 0x000000ff1a00720c */ /* 0x000fda0003f25270 */
[----:B------:R-:W-:Y:S05]  /*2920*/  @!P1 BRA `(.L_x_19) ;  /* 0x0000000000289947 */ /* 0x000fea0003800000 */
[C---:B------:R-:W-:Y:S02]  /*2930*/  LOP3.LUT R22, R26.reuse, 0x3f, RZ, 0xc0, !PT ;  /* 0x0000003f1a167812 */ /* 0x040fe400078ec0ff */
[--C-:B------:R-:W-:Y:S02]  /*2940*/  SHF.R.U64 R38, R25, 0x1, R40.reuse ;  /* 0x0000000119267819 */ /* 0x100fe40000001228 */
[----:B------:R-:W-:Y:S02]  /*2950*/  SHF.R.U32.HI R40, RZ, 0x1, R40 ;  /* 0x00000001ff287819 */ /* 0x000fe40000011628 */
[----:B------:R-:W-:Y:S02]  /*2960*/  LOP3.LUT R23, R26, 0x3f, RZ, 0xc, !PT ;  /* 0x0000003f1a177812 */ /* 0x000fe400078e0cff */
[CC--:B------:R-:W-:Y:S02]  /*2970*/  SHF.L.U64.HI R24, R27.reuse, R22.reuse, R24 ;  /* 0x000000161b187219 */ /* 0x0c0fe40000010218 */
[----:B------:R-:W-:-:S02]  /*2980*/  SHF.L.U32 R22, R27, R22, RZ ;  /* 0x000000161b167219 */ /* 0x000fc400000006ff */
[-CC-:B------:R-:W-:Y:S02]  /*2990*/  SHF.R.U64 R27, R38, R23.reuse, R40.reuse ;  /* 0x00000017261b7219 */ /* 0x180fe40000001228 */
[----:B------:R-:W-:Y:S02]  /*29a0*/  SHF.R.U32.HI R23, RZ, R23, R40 ;  /* 0x00000017ff177219 */ /* 0x000fe40000011628 */
[----:B------:R-:W-:Y:S02]  /*29b0*/  LOP3.LUT R27, R22, R27, RZ, 0xfc, !PT ;  /* 0x0000001b161b7212 */ /* 0x000fe400078efcff */
[----:B------:R-:W-:-:S07]  /*29c0*/  LOP3.LUT R24, R24, R23, RZ, 0xfc, !PT ;  /* 0x0000001718187212 */ /* 0x000fce00078efcff */
.L_x_19:
[----:B------:R-:W-:Y:S02]  /*29d0*/  HFMA2 R23, -RZ, RZ, 0, 0 ;  /* 0x00000000ff177431 */ /* 0x000fe400000001ff */
[----:B------:R-:W-:Y:S01]  /*29e0*/  IMAD.WIDE.U32 R38, R27, 0x2168c235, RZ ;  /* 0x2168c2351b267825 */ /* 0x000fe200078e00ff */
[----:B------:R-:W-:-:S03]  /*29f0*/  SHF.R.U32.HI R21, RZ, 0x1e, R21 ;  /* 0x0000001eff157819 */ /* 0x000fc60000011615 */
[----:B------:R-:W-:Y:S01]  /*2a00*/  IMAD.MOV.U32 R22, RZ, RZ, R39 ;  /* 0x000000ffff167224 */ /* 0x000fe200078e0027 */
[----:B------:R-:W-:Y:S01]  /*2a10*/  IADD3 RZ, P1, PT, R38, R38, RZ ;  /* 0x0000002626ff7210 */ /* 0x000fe20007f3e0ff */
[----:B------:R-:W-:Y:S01]  /*2a20*/  IMAD.HI.U32 R25, R24, -0x36f0255e, RZ ;  /* 0xc90fdaa218197827 */ /* 0x000fe200078e00ff */
[----:B------:R-:W-:-:S03]  /*2a30*/  LEA.HI R21, R20, R21, RZ, 0x1 ;  /* 0x0000001514157211 */ /* 0x000fc600078f08ff */
[----:B------:R-:W-:-:S04]  /*2a40*/  IMAD.WIDE.U32 R22, R27, -0x36f0255e, R22 ;  /* 0xc90fdaa21b167825 */ /* 0x000fc800078e0016 */
[C---:B------:R-:W-:Y:S02]  /*2a50*/  IMAD R27, R24.reuse, -0x36f0255e, RZ ;  /* 0xc90fdaa2181b7824 */ /* 0x040fe400078e02ff */
[----:B------:R-:W-:-:S04]  /*2a60*/  IMAD.WIDE.U32 R22, P2, R24, 0x2168c235, R22 ;  /* 0x2168c23518167825 */ /* 0x000fc80007840016 */
[----:B------:R-:W-:Y:S01]  /*2a70*/  IMAD.X R24, RZ, RZ, R25, P2 ;  /* 0x000000ffff187224 */ /* 0x000fe200010e0619 */
[----:B------:R-:W-:Y:S02]  /*2a80*/  IADD3 R23, P2, PT, R27, R23, RZ ;  /* 0x000000171b177210 */ /* 0x000fe40007f5e0ff */
[----:B------:R-:W-:Y:S02]  /*2a90*/  IADD3.X RZ, P1, PT, R22, R22, RZ, P1, !PT ;  /* 0x0000001616ff7210 */ /* 0x000fe40000f3e4ff */
[----:B------:R-:W-:Y:S02]  /*2aa0*/  IADD3.X R24, PT, PT, RZ, R24, RZ, P2, !PT ;  /* 0x00000018ff187210 */ /* 0x000fe400017fe4ff */
[C---:B------:R-:W-:Y:S02]  /*2ab0*/  ISETP.GT.U32.AND P3, PT, R23.reuse, RZ, PT ;  /* 0x000000ff1700720c */ /* 0x040fe40003f64070 */
[----:B------:R-:W-:Y:S02]  /*2ac0*/  IADD3.X R22, P2, PT, R23, R23, RZ, P1, !PT ;  /* 0x0000001717167210 */ /* 0x000fe40000f5e4ff */
[----:B------:R-:W-:-:S03]  /*2ad0*/  ISETP.GT.AND.EX P1, PT, R24, RZ, PT, P3 ;  /* 0x000000ff1800720c */ /* 0x000fc60003f24330 */
[----:B------:R-:W-:Y:S01]  /*2ae0*/  IMAD.X R25, R24, 0x1, R24, P2 ;  /* 0x0000000118197824 */ /* 0x000fe200010e0618 */
[----:B------:R-:W-:-:S04]  /*2af0*/  SEL R23, R22, R23, P1 ;  /* 0x0000001716177207 */ /* 0x000fc80000800000 */
[----:B------:R-:W-:Y:S02]  /*2b00*/  SEL R24, R25, R24, P1 ;  /* 0x0000001819187207 */ /* 0x000fe40000800000 */
[----:B------:R-:W-:Y:S02]  /*2b10*/  IADD3 R23, P2, PT, R23, 0x1, RZ ;  /* 0x0000000117177810 */ /* 0x000fe40007f5e0ff */
[----:B------:R-:W-:Y:S02]  /*2b20*/  SEL R25, RZ, 0xffffffff, !P1 ;  /* 0xffffffffff197807 */ /* 0x000fe40004800000 */
[----:B------:R-:W-:Y:S02]  /*2b30*/  IADD3.X R24, PT, PT, RZ, R24, RZ, P2, !PT ;  /* 0x00000018ff187210 */ /* 0x000fe400017fe4ff */
[----:B------:R-:W-:Y:S01]  /*2b40*/  LOP3.LUT P1, R22, R3, 0x80000000, RZ, 0xc0, !PT ;  /* 0x8000000003167812 */ /* 0x000fe2000782c0ff */
[----:B------:R-:W-:Y:S01]  /*2b50*/  IMAD.IADD R25, R25, 0x1, -R26 ;  /* 0x0000000119197824 */ /* 0x000fe200078e0a1a */
[----:B------:R-:W-:-:S02]  /*2b60*/  SHF.R.U64 R23, R23, 0xa, R24 ;  /* 0x0000000a17177819 */ /* 0x000fc40000001218 */
[----:B------:R-:W-:Y:S02]  /*2b70*/  @!P0 LOP3.LUT R22, R22, 0x80000000, RZ, 0x3c, !PT ;  /* 0x8000000016168812 */ /* 0x000fe400078e3cff */
[----:B------:R-:W-:-:S04]  /*2b80*/  IADD3 R23, P2, PT, R23, 0x1, RZ ;  /* 0x0000000117177810 */ /* 0x000fc80007f5e0ff */
[----:B------:R-:W-:-:S03]  /*2b90*/  LEA.HI.X R24, R24, RZ, RZ, 0x16, P2 ;  /* 0x000000ff18187211 */ /* 0x000fc600010fb4ff */
[----:B------:R-:W-:Y:S01]  /*2ba0*/  @P1 IMAD.MOV R21, RZ, RZ, -R21 ;  /* 0x000000ffff151224 */ /* 0x000fe200078e0a15 */
[--C-:B------:R-:W-:Y:S02]  /*2bb0*/  SHF.R.U64 R26, R23, 0x1, R24.reuse ;  /* 0x00000001171a7819 */ /* 0x100fe40000001218 */
[----:B------:R-:W-:Y:S02]  /*2bc0*/  SHF.L.U32 R23, R25, 0x14, RZ ;  /* 0x0000001419177819 */ /* 0x000fe400000006ff */
[----:B------:R-:W-:Y:S02]  /*2bd0*/  SHF.R.U32.HI R24, RZ, 0x1, R24 ;  /* 0x00000001ff187819 */ /* 0x000fe40000011618 */
[----:B------:R-:W-:-:S04]  /*2be0*/  IADD3 R26, P2, P3, RZ, RZ, R26 ;  /* 0x000000ffff1a7210 */ /* 0x000fc80007b5e01a */
[----:B------:R-:W-:-:S04]  /*2bf0*/  IADD3.X R23, PT, PT, R23, 0x3fe00000, R24, P2, P3 ;  /* 0x3fe0000017177810 */ /* 0x000fc800017e6418 */
[----:B------:R-:W-:-:S07]  /*2c00*/  LOP3.LUT R27, R23, R22, RZ, 0xfc, !PT ;  /* 0x00000016171b7212 */ /* 0x000fce00078efcff */
.L_x_16:
[----:B------:R-:W-:Y:S01]  /*2c10*/  MOV R22, R21 ;  /* 0x0000001500167202 */ /* 0x000fe20000000f00 */
[----:B------:R-:W-:Y:S01]  /*2c20*/  IMAD.MOV.U32 R20, RZ, RZ, R4 ;  /* 0x000000ffff147224 */ /* 0x000fe200078e0004 */
[----:B------:R-:W-:-:S04]  /*2c30*/  MOV R21, 0x0 ;  /* 0x0000000000157802 */ /* 0x000fc80000000f00 */
[----:B------:R-:W-:Y:S05]  /*2c40*/  RET.REL.NODEC R20 `(_Z11norm_L2ex_2PdS_PiidiS_iS_) ;  /* 0xffffffd014ec7950 */ /* 0x000fea0003c3ffff */
.L_x_20:
        /* <DEDUP_REMOVED lines=11> */
.L_x_63:


//--------------------- .text._Z11norm_L2ex_1PdS_PiidiS_S_ --------------------------
	.section	.text._Z11norm_L2ex_1PdS_PiidiS_S_,"ax",@progbits
	.align	128
        .global         _Z11norm_L2ex_1PdS_PiidiS_S_
        .type           _Z11norm_L2ex_1PdS_PiidiS_S_,@function
        .size           _Z11norm_L2ex_1PdS_PiidiS_S_,(.L_x_64 - _Z11norm_L2ex_1PdS_PiidiS_S_)
        .other          _Z11norm_L2ex_1PdS_PiidiS_S_,@"STO_CUDA_ENTRY STV_DEFAULT"
_Z11norm_L2ex_1PdS_PiidiS_S_:
.text._Z11norm_L2ex_1PdS_PiidiS_S_:
[----:B------:R-:W0:Y:S08]  /*0000*/  LDC R1, c[0x0][0x37c] ;  /* 0x0000df00ff017b82 */ /* 0x000e300000000800 */
[----:B------:R-:W1:Y:S01]  /*0010*/  LDC R6, c[0x0][0x360] ;  /* 0x0000d800ff067b82 */ /* 0x000e620000000800 */
[----:B------:R-:W2:Y:S01]  /*0020*/  S2R R4, SR_TID.X ;  /* 0x0000000000047919 */ /* 0x000ea20000002100 */
[----:B------:R-:W-:Y:S01]  /*0030*/  BSSY.RECONVERGENT B0, `(.L_x_21) ;  /* 0x00000b2000007945 */ /* 0x000fe20003800200 */
[----:B0-----:R-:W-:-:S05]  /*0040*/  VIADD R1, R1, 0xffffffd8 ;  /* 0xffffffd801017836 */ /* 0x001fca0000000000 */
[----:B------:R-:W2:Y:S01]  /*0050*/  S2UR UR4, SR_CTAID.X ;  /* 0x00000000000479c3 */ /* 0x000ea20000002500 */
[----:B-1----:R-:W0:Y:S01]  /*0060*/  I2F.U32.RP R5, R6 ;  /* 0x0000000600057306 */ /* 0x002e220000209000 */
[C---:B------:R-:W-:Y:S01]  /*0070*/  ISETP.NE.U32.AND P1, PT, R6.reuse, RZ, PT ;  /* 0x000000ff0600720c */ /* 0x040fe20003f25070 */
[----:B--2---:R-:W-:-:S06]  /*0080*/  IMAD R0, R6, UR4, R4 ;  /* 0x0000000406007c24 */ /* 0x004fcc000f8e0204 */
[----:B0-----:R-:W0:Y:S02]  /*0090*/  MUFU.RCP R5, R5 ;  /* 0x0000000500057308 */ /* 0x001e240000001000 */
[----:B0-----:R-:W-:-:S06]  /*00a0*/  VIADD R2, R5, 0xffffffe ;  /* 0x0ffffffe05027836 */ /* 0x001fcc0000000000 */
[----:B------:R0:W1:Y:S02]  /*00b0*/  F2I.FTZ.U32.TRUNC.NTZ R3, R2 ;  /* 0x0000000200037305 */ /* 0x000064000021f000 */
[----:B0-----:R-:W-:Y:S02]  /*00c0*/  IMAD.MOV.U32 R2, RZ, RZ, RZ ;  /* 0x000000ffff027224 */ /* 0x001fe400078e00ff */
        /* <DEDUP_REMOVED lines=15> */
[----:B------:R-:W-:Y:S02]  /*01c0*/  HFMA2 R20, -RZ, RZ, 9.119510650634765625e-05, 92.25 ;  /* 0x05fa55c4ff147431 */ /* 0x000fe400000001ff */
[----:B------:R-:W-:Y:S01]  /*01d0*/  IMAD.MOV.U32 R26, RZ, RZ, -0x64757648 ;  /* 0x9b8a89b8ff1a7424 */ /* 0x000fe200078e00ff */
[----:B------:R-:W-:Y:S01]  /*01e0*/  MOV R14, 0x5fa55c4 ;  /* 0x05fa55c4000e7802 */ /* 0x000fe20000000f00 */
[----:B------:R-:W-:Y:S02]  /*01f0*/  IMAD.MOV.U32 R27, RZ, RZ, 0x3fe00baf ;  /* 0x3fe00bafff1b7424 */ /* 0x000fe400078e00ff */
[----:B------:R-:W-:Y:S02]  /*0200*/  HFMA2 R16, -RZ, RZ, -0.00010460615158081054688, 0.0036144256591796875 ;  /* 0x86db1b67ff107431 */ /* 0x000fe400000001ff */
[----:B------:R-:W-:-:S02]  /*0210*/  IMAD.MOV.U32 R24, RZ, RZ, 0x7e816a8f ;  /* 0x7e816a8fff187424 */ /* 0x000fc400078e00ff */
[----:B------:R-:W-:Y:S02]  /*0220*/  HFMA2 R28, -RZ, RZ, -9.828125, -4676 ;  /* 0xc8eaec91ff1c7431 */ /* 0x000fe400000001ff */
[----:B------:R-:W-:Y:S01]  /*0230*/  IMAD.MOV.U32 R25, RZ, RZ, 0x3febf659 ;  /* 0x3febf659ff197424 */ /* 0x000fe200078e00ff */
[----:B------:R-:W-:Y:S01]  /*0240*/  MOV R34, 0x9b8a89b8 ;  /* 0x9b8a89b800227802 */ /* 0x000fe20000000f00 */
[----:B------:R-:W-:Y:S01]  /*0250*/  IMAD.MOV.U32 R21, RZ, RZ, 0x3fb0269a ;  /* 0x3fb0269aff157424 */ /* 0x000fe200078e00ff */
[----:B------:R-:W-:Y:S01]  /*0260*/  MOV R38, 0x7d318ec4 ;  /* 0x7d318ec400267802 */ /* 0x000fe20000000f00 */
[----:B------:R-:W-:Y:S01]  /*0270*/  IMAD.MOV.U32 R22, RZ, RZ, 0x5fa55c4 ;  /* 0x05fa55c4ff167424 */ /* 0x000fe200078e00ff */
[----:B------:R-:W-:Y:S01]  /*0280*/  MOV R40, 0xf40e7270 ;  /* 0xf40e727000287802 */ /* 0x000fe20000000f00 */
[----:B------:R-:W-:Y:S02]  /*0290*/  IMAD.MOV.U32 R23, RZ, RZ, 0x3fb0269a ;  /* 0x3fb0269aff177424 */ /* 0x000fe400078e00ff */
[----:B------:R-:W-:-:S02]  /*02a0*/  IMAD.MOV.U32 R12, RZ, RZ, 0x5fa55cb ;  /* 0x05fa55cbff0c7424 */ /* 0x000fc400078e00ff */
[----:B------:R-:W-:Y:S02]  /*02b0*/  IMAD.MOV.U32 R13, RZ, RZ, 0x3fb0269a ;  /* 0x3fb0269aff0d7424 */ /* 0x000fe400078e00ff */
[----:B------:R-:W-:Y:S02]  /*02c0*/  IMAD.MOV.U32 R15, RZ, RZ, 0x3fb0269a ;  /* 0x3fb0269aff0f7424 */ /* 0x000fe400078e00ff */
[----:B------:R-:W-:Y:S01]  /*02d0*/  IMAD.MOV.U32 R8, RZ, RZ, 0x7e816a90 ;  /* 0x7e816a90ff087424 */ /* 0x000fe200078e00ff */
[----:B0-----:R-:W-:Y:S01]  /*02e0*/  ULEA UR4, UR5, UR4, 0x18 ;  /* 0x0000000405047291 */ /* 0x001fe2000f8ec0ff */
[----:B------:R-:W-:Y:S02]  /*02f0*/  IMAD.MOV.U32 R9, RZ, RZ, 0x3febf659 ;  /* 0x3febf659ff097424 */ /* 0x000fe400078e00ff */
[----:B------:R-:W-:Y:S02]  /*0300*/  IMAD.MOV.U32 R10, RZ, RZ, 0x5fa55c4 ;  /* 0x05fa55c4ff0a7424 */ /* 0x000fe400078e00ff */
[----:B------:R-:W-:-:S02]  /*0310*/  IMAD.MOV.U32 R11, RZ, RZ, 0x3fb0269a ;  /* 0x3fb0269aff0b7424 */ /* 0x000fc400078e00ff */
[----:B------:R-:W-:Y:S02]  /*0320*/  IMAD.MOV.U32 R32, RZ, RZ, -0x3715136f ;  /* 0xc8eaec91ff207424 */ /* 0x000fe400078e00ff */
[----:B------:R0:W-:Y:S01]  /*0330*/  STS.128 [UR4+0x40], R24 ;  /* 0x00004018ff007988 */ /* 0x0001e20008000c04 */
[----:B------:R-:W-:Y:S02]  /*0340*/  IMAD.MOV.U32 R33, RZ, RZ, 0x3fcfe8a0 ;  /* 0x3fcfe8a0ff217424 */ /* 0x000fe400078e00ff */
[----:B------:R-:W-:Y:S01]  /*0350*/  IMAD.MOV.U32 R35, RZ, RZ, 0x3fe00baf ;  /* 0x3fe00bafff237424 */ /* 0x000fe200078e00ff */
[----:B------:R1:W-:Y:S01]  /*0360*/  STS.128 [UR4+0x10], R20 ;  /* 0x00001014ff007988 */ /* 0x0003e20008000c04 */
[----:B------:R-:W-:Y:S02]  /*0370*/  IMAD.MOV.U32 R17, RZ, RZ, 0x3fd3dcd0 ;  /* 0x3fd3dcd0ff117424 */ /* 0x000fe400078e00ff */
[----:B------:R-:W-:Y:S01]  /*0380*/  IMAD.MOV.U32 R18, RZ, RZ, -0x9f1c787 ;  /* 0xf60e3879ff127424 */ /* 0x000fe200078e00ff */
[----:B------:R2:W-:Y:S01]  /*0390*/  STS.128 [UR4+0x30], R12 ;  /* 0x0000300cff007988 */ /* 0x0005e20008000c04 */
[----:B------:R-:W-:-:S02]  /*03a0*/  IMAD.MOV.U32 R19, RZ, RZ, 0x3fab35d3 ;  /* 0x3fab35d3ff137424 */ /* 0x000fc400078e00ff */
[----:B------:R-:W-:Y:S01]  /*03b0*/  IMAD.MOV.U32 R36, RZ, RZ, 0x7d318ec4 ;  /* 0x7d318ec4ff247424 */ /* 0x000fe200078e00ff */
[----:B------:R-:W-:Y:S01]  /*03c0*/  STS.128 [UR4], R8 ;  /* 0x00000008ff007988 */ /* 0x000fe20008000c04 */
[----:B------:R-:W-:Y:S02]  /*03d0*/  IMAD.MOV.U32 R37, RZ, RZ, 0x3fe45e3a ;  /* 0x3fe45e3aff257424 */ /* 0x000fe400078e00ff */
[----:B0-----:R-:W-:Y:S02]  /*03e0*/  HFMA2 R24, -RZ, RZ, -24800, 0.55908203125 ;  /* 0xf60e3879ff187431 */ /* 0x001fe400000001ff */
[----:B------:R-:W-:Y:S01]  /*03f0*/  IMAD.MOV.U32 R39, RZ, RZ, 0x3fe45e3a ;  /* 0x3fe45e3aff277424 */ /* 0x000fe200078e00ff */
[----:B------:R-:W-:Y:S01]  /*0400*/  STS.128 [UR4+0x80], R32 ;  /* 0x00008020ff007988 */ /* 0x000fe20008000c04 */
[----:B------:R-:W-:Y:S02]  /*0410*/  IMAD.MOV.U32 R25, RZ, RZ, 0x3fab35d3 ;  /* 0x3fab35d3ff197424 */ /* 0x000fe400078e00ff */
[----:B-1----:R-:W-:Y:S01]  /*0420*/  IMAD.MOV.U32 R20, RZ, RZ, -0x7924e497 ;  /* 0x86db1b69ff147424 */ /* 0x002fe200078e00ff */
[----:B------:R0:W-:Y:S01]  /*0430*/  STS.128 [UR4+0xc0], R16 ;  /* 0x0000c010ff007988 */ /* 0x0001e20008000c04 */
[----:B------:R-:W-:-:S02]  /*0440*/  IMAD.MOV.U32 R21, RZ, RZ, 0x3fd3dcd0 ;  /* 0x3fd3dcd0ff157424 */ /* 0x000fc400078e00ff */
[----:B--2---:R-:W-:Y:S02]  /*0450*/  HFMA2 R12, -RZ, RZ, -16608, 13184 ;  /* 0xf40e7270ff0c7431 */ /* 0x004fe400000001ff */
[----:B------:R-:W-:Y:S01]  /*0460*/  IMAD.MOV.U32 R22, RZ, RZ, -0x9f1c787 ;  /* 0xf60e3879ff167424 */ /* 0x000fe200078e00ff */
[----:B------:R-:W-:Y:S01]  /*0470*/  STS.128 [UR4+0xd0], R36 ;  /* 0x0000d024ff007988 */ /* 0x000fe20008000c04 */
[----:B------:R-:W-:Y:S02]  /*0480*/  IMAD.MOV.U32 R23, RZ, RZ, 0x3fab35d3 ;  /* 0x3fab35d3ff177424 */ /* 0x000fe400078e00ff */
[----:B------:R-:W-:Y:S02]  /*0490*/  IMAD.MOV.U32 R26, RZ, RZ, 0x7d318ec4 ;  /* 0x7d318ec4ff1a7424 */ /* 0x000fe400078e00ff */
[----:B------:R-:W-:Y:S01]  /*04a0*/  IMAD.MOV.U32 R27, RZ, RZ, 0x3fe45e3a ;  /* 0x3fe45e3aff1b7424 */ /* 0x000fe200078e00ff */
[----:B------:R1:W-:Y:S01]  /*04b0*/  STS.128 [UR4+0xe0], R20 ;  /* 0x0000e014ff007988 */ /* 0x0003e20008000c04 */
[----:B------:R-:W-:-:S02]  /*04c0*/  IMAD.MOV.U32 R29, RZ, RZ, 0x3fcfe8a0 ;  /* 0x3fcfe8a0ff1d7424 */ /* 0x000fc400078e00ff */
[----:B------:R-:W-:Y:S01]  /*04d0*/  IMAD.MOV.U32 R30, RZ, RZ, -0x64757648 ;  /* 0x9b8a89b8ff1e7424 */ /* 0x000fe200078e00ff */
[----:B------:R2:W-:Y:S01]  /*04e0*/  STS.128 [UR4+0xf0], R24 ;  /* 0x0000f018ff007988 */ /* 0x0005e20008000c04 */
[----:B------:R-:W-:Y:S02]  /*04f0*/  IMAD.MOV.U32 R31, RZ, RZ, 0x3fe00baf ;  /* 0x3fe00bafff1f7424 */ /* 0x000fe400078e00ff */
[----:B0-----:R-:W-:Y:S02]  /*0500*/  HFMA2 R16, -RZ, RZ, 1080, 0.0258636474609375 ;  /* 0x6438269fff107431 */ /* 0x001fe400000001ff */
[----:B------:R-:W-:Y:S02]  /*0510*/  IMAD.MOV.U32 R8, RZ, RZ, -0x7924e497 ;  /* 0x86db1b69ff087424 */ /* 0x000fe400078e00ff */
[----:B------:R-:W-:Y:S01]  /*0520*/  IMAD.MOV.U32 R9, RZ, RZ, 0x3fd3dcd0 ;  /* 0x3fd3dcd0ff097424 */ /* 0x000fe200078e00ff */
[----:B------:R0:W-:Y:S01]  /*0530*/  STS.128 [UR4+0x60], R28 ;  /* 0x0000601cff007988 */ /* 0x0001e20008000c04 */
[----:B------:R-:W-:-:S02]  /*0540*/  IMAD.MOV.U32 R10, RZ, RZ, -0x7924e497 ;  /* 0x86db1b69ff0a7424 */ /* 0x000fc400078e00ff */
[----:B------:R-:W-:Y:S01]  /*0550*/  IMAD.MOV.U32 R11, RZ, RZ, 0x3fd3dcd0 ;  /* 0x3fd3dcd0ff0b7424 */ /* 0x000fe200078e00ff */
[----:B-1----:R-:W-:Y:S01]  /*0560*/  MOV R22, 0x5fa55c4 ;  /* 0x05fa55c400167802 */ /* 0x002fe20000000f00 */
[----:B------:R-:W-:Y:S02]  /*0570*/  IMAD.MOV.U32 R13, RZ, RZ, 0x3f9a0857 ;  /* 0x3f9a0857ff0d7424 */ /* 0x000fe400078e00ff */
[----:B------:R-:W-:Y:S02]  /*0580*/  IMAD.MOV.U32 R14, RZ, RZ, -0xbf18d90 ;  /* 0xf40e7270ff0e7424 */ /* 0x000fe400078e00ff */
[----:B--2---:R-:W-:Y:S02]  /*0590*/  HFMA2 R24, -RZ, RZ, 9.119510650634765625e-05, 92.25 ;  /* 0x05fa55c4ff187431 */ /* 0x004fe400000001ff */
[----:B------:R-:W-:Y:S01]  /*05a0*/  IMAD.MOV.U32 R15, RZ, RZ, 0x3f9a0857 ;  /* 0x3f9a0857ff0f7424 */ /* 0x000fe200078e00ff */
[----:B------:R-:W-:Y:S01]  /*05b0*/  STS.128 [UR4+0xa0], R8 ;  /* 0x0000a008ff007988 */ /* 0x000fe20008000c04 */
[----:B------:R-:W-:-:S02]  /*05c0*/  IMAD.MOV.U32 R32, RZ, RZ, -0x7924e497 ;  /* 0x86db1b69ff207424 */ /* 0x000fc400078e00ff */
[----:B------:R-:W-:Y:S01]  /*05d0*/  IMAD.MOV.U32 R33, RZ, RZ, 0x3fd3dcd0 ;  /* 0x3fd3dcd0ff217424 */ /* 0x000fe200078e00ff */
[----:B------:R1:W-:Y:S01]  /*05e0*/  STS.128 [UR4+0x120], R12 ;  /* 0x0001200cff007988 */ /* 0x0003e20008000c04 */
[----:B------:R-:W-:Y:S01]  /*05f0*/  IMAD.MOV.U32 R34, RZ, RZ, 0x7d318ec4 ;  /* 0x7d318ec4ff227424 */ /* 0x000fe200078e00ff */
[----:B0-----:R-:W-:Y:S01]  /*0600*/  MOV R28, 0x86db1b69 ;  /* 0x86db1b69001c7802 */ /* 0x001fe20000000f00 */
[----:B------:R-:W-:Y:S02]  /*0610*/  IMAD.MOV.U32 R35, RZ, RZ, 0x3fe45e3a ;  /* 0x3fe45e3aff237424 */ /* 0x000fe400078e00ff */
[----:B------:R-:W-:Y:S02]  /*0620*/  IMAD.MOV.U32 R36, RZ, RZ, -0x6d223181 ;  /* 0x92ddce7fff247424 */ /* 0x000fe400078e00ff */
[----:B------:R-:W-:Y:S01]  /*0630*/  IMAD.MOV.U32 R37, RZ, RZ, 0x3fade5b4 ;  /* 0x3fade5b4ff257424 */ /* 0x000fe200078e00ff */
[----:B------:R0:W-:Y:S01]  /*0640*/  STS.128 [UR4+0x110], R32 ;  /* 0x00011020ff007988 */ /* 0x0001e20008000c04 */
[----:B------:R-:W-:-:S02]  /*0650*/  IMAD.MOV.U32 R38, RZ, RZ, -0x6d223181 ;  /* 0x92ddce7fff267424 */ /* 0x000fc400078e00ff */
[----:B------:R-:W-:Y:S02]  /*0660*/  IMAD.MOV.U32 R39, RZ, RZ, 0x3fade5b4 ;  /* 0x3fade5b4ff277424 */ /* 0x000fe400078e00ff */
[----:B------:R-:W-:Y:S01]  /*0670*/  IMAD.MOV.U32 R20, RZ, RZ, 0x5fa55c4 ;  /* 0x05fa55c4ff147424 */ /* 0x000fe200078e00ff */
[----:B-1----:R-:W-:Y:S01]  /*0680*/  MOV R14, 0xc8eaec91 ;  /* 0xc8eaec91000e7802 */ /* 0x002fe20000000f00 */
[----:B------:R-:W-:Y:S01]  /*0690*/  IMAD.MOV.U32 R21, RZ, RZ, 0x3fb0269a ;  /* 0x3fb0269aff157424 */ /* 0x000fe200078e00ff */
[----:B------:R1:W-:Y:S01]  /*06a0*/  STS.128 [UR4+0x140], R36 ;  /* 0x00014024ff007988 */ /* 0x0003e20008000c04 */
[----:B------:R-:W-:Y:S02]  /*06b0*/  IMAD.MOV.U32 R23, RZ, RZ, 0x3fb0269a ;  /* 0x3fb0269aff177424 */ /* 0x000fe400078e00ff */
[----:B------:R-:W-:Y:S02]  /*06c0*/  IMAD.MOV.U32 R30, RZ, RZ, -0x9f1c779 ;  /* 0xf60e3887ff1e7424 */ /* 0x000fe400078e00ff */
[----:B------:R-:W-:Y:S01]  /*06d0*/  IMAD.MOV.U32 R31, RZ, RZ, 0x3fab35d3 ;  /* 0x3fab35d3ff1f7424 */ /* 0x000fe200078e00ff */
[----:B------:R2:W-:Y:S01]  /*06e0*/  STS.128 [UR4+0x180], R20 ;  /* 0x00018014ff007988 */ /* 0x0005e20008000c04 */
[----:B------:R-:W-:-:S02]  /*06f0*/  IMAD.MOV.U32 R29, RZ, RZ, 0x3fd3dcd0 ;  /* 0x3fd3dcd0ff1d7424 */ /* 0x000fc400078e00ff */
[----:B0-----:R-:W-:Y:S02]  /*0700*/  HFMA2 R32, -RZ, RZ, -9.828125, -4676 ;  /* 0xc8eaec91ff207431 */ /* 0x001fe400000001ff */
[----:B------:R-:W-:Y:S02]  /*0710*/  IMAD.MOV.U32 R17, RZ, RZ, 0x3fa535ba ;  /* 0x3fa535baff117424 */ /* 0x000fe400078e00ff */
[----:B------:R-:W-:Y:S01]  /*0720*/  IMAD.MOV.U32 R18, RZ, RZ, 0x6438269f ;  /* 0x6438269fff127424 */ /* 0x000fe200078e00ff */
[----:B------:R-:W-:Y:S01]  /*0730*/  STS.128 [UR4+0x100], R28 ;  /* 0x0001001cff007988 */ /* 0x000fe20008000c04 */
[----:B------:R-:W-:Y:S02]  /*0740*/  IMAD.MOV.U32 R19, RZ, RZ, 0x3fa535ba ;  /* 0x3fa535baff137424 */ /* 0x000fe400078e00ff */
[----:B-1----:R-:W-:Y:S02]  /*0750*/  HFMA2 R38, -RZ, RZ, -0.00010460615158081054688, 0.0036182403564453125 ;  /* 0x86db1b69ff267431 */ /* 0x002fe400000001ff */
[----:B------:R-:W-:-:S02]  /*0760*/  IMAD.MOV.U32 R8, RZ, RZ, 0x7e816a8f ;  /* 0x7e816a8fff087424 */ /* 0x000fc400078e00ff */
[----:B------:R-:W-:Y:S01]  /*0770*/  IMAD.MOV.U32 R9, RZ, RZ, 0x3febf659 ;  /* 0x3febf659ff097424 */ /* 0x000fe200078e00ff */
[----:B------:R-:W-:Y:S01]  /*0780*/  STS.128 [UR4+0x150], R16 ;  /* 0x00015010ff007988 */ /* 0x000fe20008000c04 */
[----:B------:R-:W-:Y:S02]  /*0790*/  IMAD.MOV.U32 R10, RZ, RZ, 0x5fa55c4 ;  /* 0x05fa55c4ff0a7424 */ /* 0x000fe400078e00ff */
[----:B--2---:R-:W-:Y:S02]  /*07a0*/  HFMA2 R20, -RZ, RZ, -24800, 0.55908203125 ;  /* 0xf60e3879ff147431 */ /* 0x004fe400000001ff */
[----:B------:R-:W-:Y:S01]  /*07b0*/  IMAD.MOV.U32 R11, RZ, RZ, 0x3fb0269a ;  /* 0x3fb0269aff0b7424 */ /* 0x000fe200078e00ff */
[----:B------:R-:W-:Y:S01]  /*07c0*/  STS.128 [UR4+0x160], R16 ;  /* 0x00016010ff007988 */ /* 0x000fe20008000c04 */
[----:B------:R-:W-:Y:S02]  /*07d0*/  IMAD.MOV.U32 R25, RZ, RZ, 0x3fb0269a ;  /* 0x3fb0269aff197424 */ /* 0x000fe400078e00ff */
[----:B------:R-:W-:Y:S01]  /*07e0*/  IMAD.MOV.U32 R26, RZ, RZ, 0x7e816a8f ;  /* 0x7e816a8fff1a7424 */ /* 0x000fe200078e00ff */
[----:B------:R0:W-:Y:S01]  /*07f0*/  STS.128 [UR4+0x170], R16 ;  /* 0x00017010ff007988 */ /* 0x0001e20008000c04 */
[----:B------:R-:W-:-:S02]  /*0800*/  IMAD.MOV.U32 R27, RZ, RZ, 0x3febf659 ;  /* 0x3febf659ff1b7424 */ /* 0x000fc400078e00ff */
[----:B------:R-:W-:Y:S01]  /*0810*/  IMAD.MOV.U32 R12, RZ, RZ, -0x3715136f ;  /* 0xc8eaec91ff0c7424 */ /* 0x000fe200078e00ff */
[----:B------:R-:W-:Y:S01]  /*0820*/  STS.128 [UR4+0x20], R8 ;  /* 0x00002008ff007988 */ /* 0x000fe20008000c04 */
[----:B------:R-:W-:Y:S02]  /*0830*/  IMAD.MOV.U32 R13, RZ, RZ, 0x3fcfe8a0 ;  /* 0x3fcfe8a0ff0d7424 */ /* 0x000fe400078e00ff */
[----:B------:R-:W-:Y:S01]  /*0840*/  IMAD.MOV.U32 R15, RZ, RZ, 0x3fcfe8a0 ;  /* 0x3fcfe8a0ff0f7424 */ /* 0x000fe200078e00ff */
[----:B------:R-:W-:Y:S01]  /*0850*/  STS.128 [UR4+0x190], R8 ;  /* 0x00019008ff007988 */ /* 0x000fe20008000c04 */
[----:B------:R-:W-:Y:S02]  /*0860*/  IMAD.MOV.U32 R42, RZ, RZ, -0x6d223181 ;  /* 0x92ddce7fff2a7424 */ /* 0x000fe400078e00ff */
[----:B------:R-:W-:Y:S01]  /*0870*/  IMAD.MOV.U32 R43, RZ, RZ, 0x3fade5b4 ;  /* 0x3fade5b4ff2b7424 */ /* 0x000fe200078e00ff */
[----:B------:R1:W-:Y:S01]  /*0880*/  STS.128 [UR4+0x1a0], R24 ;  /* 0x0001a018ff007988 */ /* 0x0003e20008000c04 */
[----:B------:R-:W-:Y:S01]  /*0890*/  IMAD.MOV.U32 R41, RZ, RZ, 0x3f9a0857 ;  /* 0x3f9a0857ff297424 */ /* 0x000fe200078e00ff */
[----:B0-----:R-:W-:Y:S01]  /*08a0*/  MOV R18, 0x86db1b69 ;  /* 0x86db1b6900127802 */ /* 0x001fe20000000f00 */
[----:B------:R-:W-:Y:S01]  /*08b0*/  IMAD.MOV.U32 R28, RZ, RZ, -0x64757648 ;  /* 0x9b8a89b8ff1c7424 */ /* 0x000fe200078e00ff */
[----:B------:R-:W-:Y:S01]  /*08c0*/  STS.128 [UR4+0x50], R12 ;  /* 0x0000500cff007988 */ /* 0x000fe20008000c04 */
[----:B------:R-:W-:-:S02]  /*08d0*/  IMAD.MOV.U32 R29, RZ, RZ, 0x3fe00baf ;  /* 0x3fe00bafff1d7424 */ /* 0x000fc400078e00ff */
[----:B------:R-:W-:Y:S01]  /*08e0*/  IMAD.MOV.U32 R30, RZ, RZ, -0x3715136f ;  /* 0xc8eaec91ff1e7424 */ /* 0x000fe200078e00ff */
[----:B------:R-:W-:Y:S01]  /*08f0*/  STS.128 [UR4+0x70], R12 ;  /* 0x0000700cff007988 */ /* 0x000fe20008000c04 */
[----:B------:R-:W-:Y:S02]  /*0900*/  IMAD.MOV.U32 R31, RZ, RZ, 0x3fcfe8a0 ;  /* 0x3fcfe8a0ff1f7424 */ /* 0x000fe400078e00ff */
[----:B------:R-:W-:Y:S01]  /*0910*/  IMAD.MOV.U32 R33, RZ, RZ, 0x3fcfe8a0 ;  /* 0x3fcfe8a0ff217424 */ /* 0x000fe200078e00ff */
[----:B------:R0:W-:Y:S01]  /*0920*/  STS.128 [UR4+0x1b0], R12 ;  /* 0x0001b00cff007988 */ /* 0x0001e20008000c04 */
[----:B------:R-:W-:Y:S01]  /*0930*/  IMAD.MOV.U32 R34, RZ, RZ, -0x64757648 ;  /* 0x9b8a89b8ff227424 */ /* 0x000fe200078e00ff */
[----:B-1----:R-:W-:Y:S01]  /*0940*/  MOV R25, 0x3fd3dcd0 ;  /* 0x3fd3dcd000197802 */ /* 0x002fe20000000f00 */
[----:B------:R-:W-:Y:S01]  /*0950*/  IMAD.MOV.U32 R35, RZ, RZ, 0x3fe00baf ;  /* 0x3fe00bafff237424 */ /* 0x000fe200078e00ff */
[----:B------:R1:W-:Y:S01]  /*0960*/  STS.128 [UR4+0x130], R40 ;  /* 0x00013028ff007988 */ /* 0x0003e20008000c04 */
[----:B------:R-:W-:-:S02]  /*0970*/  IMAD.MOV.U32 R16, RZ, RZ, -0x9f1c787 ;  /* 0xf60e3879ff107424 */ /* 0x000fc400078e00ff */
[----:B------:R-:W-:Y:S01]  /*0980*/  IMAD.MOV.U32 R17, RZ, RZ, 0x3fab35d3 ;  /* 0x3fab35d3ff117424 */ /* 0x000fe200078e00ff */
[----:B------:R1:W-:Y:S01]  /*0990*/  STS.128 [UR4+0x1c0], R28 ;  /* 0x0001c01cff007988 */ /* 0x0003e20008000c04 */
[----:B------:R-:W-:Y:S02]  /*09a0*/  IMAD.MOV.U32 R19, RZ, RZ, 0x3fd3dcd0 ;  /* 0x3fd3dcd0ff137424 */ /* 0x000fe400078e00ff */
[----:B------:R-:W-:Y:S01]  /*09b0*/  IMAD.MOV.U32 R8, RZ, RZ, 0x7d318ec4 ;  /* 0x7d318ec4ff087424 */ /* 0x000fe200078e00ff */
[----:B------:R1:W-:Y:S01]  /*09c0*/  STS.128 [UR4+0x1d0], R32 ;  /* 0x0001d020ff007988 */ /* 0x0003e20008000c04 */
[----:B------:R-:W-:Y:S01]  /*09d0*/  IMAD.MOV.U32 R9, RZ, RZ, 0x3fe45e3a ;  /* 0x3fe45e3aff097424 */ /* 0x000fe200078e00ff */
[----:B0-----:R-:W-:Y:S01]  /*09e0*/  MOV R15, 0x3fe45e3a ;  /* 0x3fe45e3a000f7802 */ /* 0x001fe20000000f00 */
[----:B------:R-:W-:Y:S01]  /*09f0*/  IMAD.MOV.U32 R10, RZ, RZ, -0x9f1c787 ;  /* 0xf60e3879ff0a7424 */ /* 0x000fe200078e00ff */
[----:B------:R1:W-:Y:S01]  /*0a00*/  STS.128 [UR4+0x1e0], R16 ;  /* 0x0001e010ff007988 */ /* 0x0003e20008000c04 */
[----:B------:R-:W-:-:S02]  /*0a10*/  IMAD.MOV.U32 R11, RZ, RZ, 0x3fab35d3 ;  /* 0x3fab35d3ff0b7424 */ /* 0x000fc400078e00ff */
[----:B------:R-:W-:Y:S02]  /*0a20*/  IMAD.MOV.U32 R21, RZ, RZ, 0x3fab35d3 ;  /* 0x3fab35d3ff157424 */ /* 0x000fe400078e00ff */
[----:B------:R-:W-:Y:S01]  /*0a30*/  IMAD.MOV.U32 R22, RZ, RZ, 0x7d318ec4 ;  /* 0x7d318ec4ff167424 */ /* 0x000fe200078e00ff */
[----:B------:R1:W-:Y:S01]  /*0a40*/  STS.128 [UR4+0x90], R8 ;  /* 0x00009008ff007988 */ /* 0x0003e20008000c04 */
[----:B------:R-:W-:Y:S02]  /*0a50*/  IMAD.MOV.U32 R23, RZ, RZ, 0x3fe45e3a ;  /* 0x3fe45e3aff177424 */ /* 0x000fe400078e00ff */
[----:B------:R-:W-:Y:S01]  /*0a60*/  IMAD.MOV.U32 R24, RZ, RZ, -0x7924e497 ;  /* 0x86db1b69ff187424 */ /* 0x000fe200078e00ff */
[----:B------:R1:W-:Y:S01]  /*0a70*/  STS.128 [UR4+0xb0], R8 ;  /* 0x0000b008ff007988 */ /* 0x0003e20008000c04 */
[----:B------:R-:W-:Y:S02]  /*0a80*/  IMAD.MOV.U32 R26, RZ, RZ, -0x9f1c787 ;  /* 0xf60e3879ff1a7424 */ /* 0x000fe400078e00ff */
[----:B------:R-:W-:Y:S01]  /*0a90*/  IMAD.MOV.U32 R27, RZ, RZ, 0x3fab35d3 ;  /* 0x3fab35d3ff1b7424 */ /* 0x000fe200078e00ff */
        /* <DEDUP_REMOVED lines=9> */
[----:B------:R1:W-:Y:S04]  /*0b30*/  STS.128 [UR4+0x220], R36 ;  /* 0x00022024ff007988 */ /* 0x0003e80008000c04 */
[----:B------:R1:W-:Y:S02]  /*0b40*/  STS.128 [UR4+0x230], R12 ;  /* 0x0002300cff007988 */ /* 0x0003e40008000c04 */
.L_x_22:
[----:B------:R-:W-:Y:S05]  /*0b50*/  BSYNC.RECONVERGENT B0 ;  /* 0x0000000000007941 */ /* 0x000fea0003800200 */
.L_x_21:
[----:B------:R-:W0:Y:S01]  /*0b60*/  LDCU UR4, c[0x0][0x398] ;  /* 0x00007300ff0477ac */ /* 0x000e220008000800 */
[----:B------:R-:W-:Y:S01]  /*0b70*/  BAR.SYNC.DEFER_BLOCKING 0x0 ;  /* 0x0000000000007b1d */ /* 0x000fe20000010000 */
[----:B0-----:R-:W-:-:S13]  /*0b80*/  ISETP.GE.AND P0, PT, R0, UR4, PT ;  /* 0x0000000400007c0c */ /* 0x001fda000bf06270 */
[----:B------:R-:W-:Y:S05]  /*0b90*/  @P0 EXIT ;  /* 0x000000000000094d */ /* 0x000fea0003800000 */
[----:B------:R-:W0:Y:S01]  /*0ba0*/  LDC.64 R6, c[0x0][0x390] ;  /* 0x0000e400ff067b82 */ /* 0x000e220000000a00 */
[----:B------:R-:W2:Y:S01]  /*0bb0*/  LDCU.64 UR14, c[0x0][0x358] ;  /* 0x00006b00ff0e77ac */ /* 0x000ea20008000a00 */
[----:B------:R-:W-:-:S06]  /*0bc0*/  IMAD R3, R0, 0x3, RZ ;  /* 0x0000000300037824 */ /* 0x000fcc00078e02ff */
[----:B-1----:R-:W1:Y:S08]  /*0bd0*/  LDC R25, c[0x0][0x3a8] ;  /* 0x0000ea00ff197b82 */ /* 0x002e700000000800 */
[----:B------:R-:W1:Y:S01]  /*0be0*/  LDC.64 R28, c[0x0][0x380] ;  /* 0x0000e000ff1c7b82 */ /* 0x000e620000000a00 */
[----:B0-----:R-:W-:-:S07]  /*0bf0*/  IMAD.WIDE R6, R3, 0x4, R6 ;  /* 0x0000000403067825 */ /* 0x001fce00078e0206 */
[----:B------:R-:W0:Y:S01]  /*0c00*/  LDC.64 R34, c[0x0][0x388] ;  /* 0x0000e200ff227b82 */ /* 0x000e220000000a00 */
[----:B--2---:R-:W2:Y:S04]  /*0c10*/  LDG.E R0, desc[UR14][R6.64] ;  /* 0x0000000e06007981 */ /* 0x004ea8000c1e1900 */
[----:B------:R-:W3:Y:S04]  /*0c20*/  LDG.E R2, desc[UR14][R6.64+0x8] ;  /* 0x0000080e06027981 */ /* 0x000ee8000c1e1900 */
[----:B------:R4:W5:Y:S01]  /*0c30*/  LDG.E R3, desc[UR14][R6.64+0x4] ;  /* 0x0000040e06037981 */ /* 0x000962000c1e1900 */
[----:B-1----:R-:W-:-:S06]  /*0c40*/  IMAD.WIDE R26, R25, 0x8, R28 ;  /* 0x00000008191a7825 */ /* 0x002fcc00078e021c */
[----:B------:R-:W5:Y:S01]  /*0c50*/  LDG.E.64 R26, desc[UR14][R26.64] ;  /* 0x0000000e1a1a7981 */ /* 0x000f62000c1e1b00 */
[----:B----4-:R-:W1:Y:S01]  /*0c60*/  LDC.64 R6, c[0x0][0x3a0] ;  /* 0x0000e800ff067b82 */ /* 0x010e620000000a00 */
[----:B0-----:R-:W-:-:S06]  /*0c70*/  IMAD.WIDE R24, R25, 0x8, R34 ;  /* 0x0000000819187825 */ /* 0x001fcc00078e0222 */
[----:B------:R-:W4:Y:S01]  /*0c80*/  LDG.E.64 R24, desc[UR14][R24.64] ;  /* 0x0000000e18187981 */ /* 0x000f22000c1e1b00 */
[----:B------:R-:W-:Y:S01]  /*0c90*/  UMOV UR6, 0x6dc9c883 ;  /* 0x6dc9c88300067882 */ /* 0x000fe20000000000 */
[----:B------:R-:W-:Y:S02]  /*0ca0*/  UMOV UR7, 0x3fe45f30 ;  /* 0x3fe45f3000077882 */ /* 0x000fe40000000000 */
[----:B-1----:R-:W-:-:S10]  /*0cb0*/  DMUL R8, R6, UR6 ;  /* 0x0000000606087c28 */ /* 0x002fd40008000000 */
[----:B------:R-:W0:Y:S02]  /*0cc0*/  F2I.F64 R8, R8 ;  /* 0x0000000800087311 */ /* 0x000e240000301100 */
[----:B0-----:R-:W-:Y:S01]  /*0cd0*/  R2UR UR5, R8 ;  /* 0x00000000080572ca */ /* 0x001fe200000e0000 */
[----:B--2---:R-:W-:-:S04]  /*0ce0*/  IMAD.WIDE R32, R0, 0x8, R28 ;  /* 0x0000000800207825 */ /* 0x004fc800078e021c */
[C---:B---3--:R-:W-:Y:S02]  /*0cf0*/  IMAD.WIDE R30, R2.reuse, 0x8, R28 ;  /* 0x00000008021e7825 */ /* 0x048fe400078e021c */
[----:B------:R-:W2:Y:S02]  /*0d00*/  LDG.E.64 R32, desc[UR14][R32.64] ;  /* 0x0000000e20207981 */ /* 0x000ea4000c1e1b00 */
[--C-:B------:R-:W-:Y:S02]  /*0d10*/  IMAD.WIDE R36, R2, 0x8, R34.reuse ;  /* 0x0000000802247825 */ /* 0x100fe400078e0222 */
[----:B------:R-:W2:Y:S02]  /*0d20*/  LDG.E.64 R30, desc[UR14][R30.64] ;  /* 0x0000000e1e1e7981 */ /* 0x000ea4000c1e1b00 */
[----:B------:R-:W-:Y:S02]  /*0d30*/  IMAD.WIDE R38, R0, 0x8, R34 ;  /* 0x0000000800267825 */ /* 0x000fe400078e0222 */
[----:B------:R-:W3:Y:S02]  /*0d40*/  LDG.E.64 R36, desc[UR14][R36.64] ;  /* 0x0000000e24247981 */ /* 0x000ee4000c1e1b00 */
[----:B-----5:R-:W-:-:S02]  /*0d50*/  IMAD.WIDE R28, R3, 0x8, R28 ;  /* 0x00000008031c7825 */ /* 0x020fc400078e021c */
[----:B------:R-:W3:Y:S02]  /*0d60*/  LDG.E.64 R38, desc[UR14][R38.64] ;  /* 0x0000000e26267981 */ /* 0x000ee4000c1e1b00 */
[----:B------:R-:W-:Y:S02]  /*0d70*/  IMAD.WIDE R34, R3, 0x8, R34 ;  /* 0x0000000803227825 */ /* 0x000fe400078e0222 */
[----:B------:R-:W5:Y:S04]  /*0d80*/  LDG.E.64 R28, desc[UR14][R28.64] ;  /* 0x0000000e1c1c7981 */ /* 0x000f68000c1e1b00 */
[----:B------:R-:W5:Y:S01]  /*0d90*/  LDG.E.64 R34, desc[UR14][R34.64] ;  /* 0x0000000e22227981 */ /* 0x000f62000c1e1b00 */
[----:B----4-:R-:W-:Y:S02]  /*0da0*/  DMUL R16, R24, UR6 ;  /* 0x0000000618107c28 */ /* 0x010fe40008000000 */
[----:B------:R-:W-:Y:S01]  /*0db0*/  DMUL R14, R26, UR6 ;  /* 0x000000061a0e7c28 */ /* 0x000fe20008000000 */
[----:B------:R-:W-:Y:S08]  /*0dc0*/  I2F.F64 R12, UR5 ;  /* 0x00000005000c7d12 */ /* 0x000ff00008201c00 */
[----:B------:R-:W0:Y:S08]  /*0dd0*/  F2I.F64 R16, R16 ;  /* 0x0000001000107311 */ /* 0x000e300000301100 */
[----:B------:R-:W1:Y:S01]  /*0de0*/  F2I.F64 R14, R14 ;  /* 0x0000000e000e7311 */ /* 0x000e620000301100 */
[----:B------:R-:W4:Y:S01]  /*0df0*/  S2UR UR9, SR_CgaCtaId ;  /* 0x00000000000979c3 */ /* 0x000f220000008800 */
[----:B------:R-:W-:Y:S01]  /*0e00*/  UMOV UR10, 0x54442d18 ;  /* 0x54442d18000a7882 */ /* 0x000fe20000000000 */
[----:B------:R-:W-:Y:S01]  /*0e10*/  UMOV UR11, 0x3ff921fb ;  /* 0x3ff921fb000b7882 */ /* 0x000fe20000000000 */
[----:B0-----:R-:W-:Y:S01]  /*0e20*/  R2UR UR7, R16 ;  /* 0x00000000100772ca */ /* 0x001fe200000e0000 */
[----:B------:R-:W-:Y:S01]  /*0e30*/  DFMA R8, R12, -UR10, R6 ;  /* 0x8000000a0c087c2b */ /* 0x000fe20008000006 */
[----:B-1----:R-:W-:Y:S01]  /*0e40*/  R2UR UR6, R14 ;  /* 0x000000000e0672ca */ /* 0x002fe200000e0000 */
[----:B------:R-:W-:Y:S01]  /*0e50*/  UMOV UR12, 0x33145c00 ;  /* 0x33145c00000c7882 */ /* 0x000fe20000000000 */
[----:B------:R-:W-:Y:S01]  /*0e60*/  UMOV UR13, 0x3c91a626 ;  /* 0x3c91a626000d7882 */ /* 0x000fe20000000000 */
[----:B------:R-:W-:-:S04]  /*0e70*/  DSETP.NEU.AND P0, PT, |R6|, +INF , PT ;  /* 0x7ff000000600742a */ /* 0x000fc80003f0d200 */
[----:B------:R-:W-:Y:S01]  /*0e80*/  DFMA R14, R12, -UR12, R8 ;  /* 0x8000000c0c0e7c2b */ /* 0x000fe20008000008 */
[----:B------:R-:W-:-:S03]  /*0e90*/  UMOV UR8, 0x400 ;  /* 0x0000040000087882 */ /* 0x000fc60000000000 */
[----:B------:R-:W0:Y:S01]  /*0ea0*/  I2F.F64 R8, UR7 ;  /* 0x0000000700087d12 */ /* 0x000e220008201c00 */
[----:B------:R-:W-:-:S07]  /*0eb0*/  UIADD3 UR4, UPT, UPT, UR8, 0x240, URZ ;  /* 0x0000024008047890 */ /* 0x000fce000fffe0ff */
[----:B------:R-:W1:Y:S01]  /*0ec0*/  I2F.F64 R10, UR6 ;  /* 0x00000006000a7d12 */ /* 0x000e620008201c00 */
[----:B----4-:R-:W-:Y:S01]  /*0ed0*/  ULEA UR4, UR9, UR4, 0x18 ;  /* 0x0000000409047291 */ /* 0x010fe2000f8ec0ff */
[----:B------:R-:W-:Y:S01]  /*0ee0*/  DSETP.NEU.AND P1, PT, |R26|, +INF , PT ;  /* 0x7ff000001a00742a */ /* 0x000fe20003f2d200 */
[----:B------:R-:W-:Y:S01]  /*0ef0*/  VOTEU.ANY UP0, P0 ;  /* 0x0000000000ff7886 */ /* 0x000fe20000000100 */
[----:B------:R-:W-:Y:S01]  /*0f00*/  DSETP.NEU.AND P3, PT, |R24|, +INF , PT ;  /* 0x7ff000001800742a */ /* 0x000fe20003f6d200 */
[----:B------:R-:W-:Y:S01]  /*0f10*/  UMOV UR16, 0x252049c0 ;  /* 0x252049c000107882 */ /* 0x000fe20000000000 */
[----:B------:R-:W-:Y:S01]  /*0f20*/  UMOV UR17, 0x397b839a ;  /* 0x397b839a00117882 */ /* 0x000fe20000000000 */
[----:B------:R-:W-:Y:S01]  /*0f30*/  PLOP3.LUT P0, PT, PT, PT, UP0, 0x80, 0x8 ;  /* 0x000000000008781c */ /* 0x000fe20003f0f008 */
[----:B------:R-:W-:Y:S01]  /*0f40*/  IMAD.U32 R21, RZ, RZ, UR4 ;  /* 0x00000004ff157e24 */ /* 0x000fe2000f8e00ff */
[----:B------:R-:W-:Y:S02]  /*0f50*/  DFMA R14, R12, -UR16, R14 ;  /* 0x800000100c0e7c2b */ /* 0x000fe4000800000e */
[----:B0-----:R-:W-:Y:S01]  /*0f60*/  DFMA R18, R8, -UR10, R24 ;  /* 0x8000000a08127c2b */ /* 0x001fe20008000018 */
[----:B------:R-:W-:Y:S01]  /*0f70*/  IMAD R21, R4, 0xc, R21 ;  /* 0x0000000c04157824 */ /* 0x000fe200078e0215 */
[----:B------:R-:W-:-:S02]  /*0f80*/  DMUL R12, RZ, R6 ;  /* 0x00000006ff0c7228 */ /* 0x000fc40000000000 */
[----:B-1----:R-:W-:Y:S02]  /*0f90*/  DFMA R16, R10, -UR10, R26 ;  /* 0x8000000a0a107c2b */ /* 0x002fe4000800001a */
[----:B------:R0:W-:Y:S02]  /*0fa0*/  STS [R21], R0 ;  /* 0x0000000015007388 */ /* 0x0001e40000000800 */
[----:B------:R-:W-:Y:S02]  /*0fb0*/  DFMA R18, R8, -UR12, R18 ;  /* 0x8000000c08127c2b */ /* 0x000fe40008000012 */
[----:B------:R0:W-:Y:S02]  /*0fc0*/  STS [R21+0x4], R3 ;  /* 0x0000040315007388 */ /* 0x0001e40000000800 */
[----:B------:R-:W-:Y:S02]  /*0fd0*/  DFMA R16, R10, -UR12, R16 ;  /* 0x8000000c0a107c2b */ /* 0x000fe40008000010 */
[----:B------:R0:W-:Y:S01]  /*0fe0*/  STS [R21+0x8], R2 ;  /* 0x0000080215007388 */ /* 0x0001e20000000800 */
[----:B------:R-:W-:Y:S01]  /*0ff0*/  DSETP.LTU.OR P2, PT, |R6|, 2.14748364800000000000e+09, !P0 ;  /* 0x41e000000600742a */ /* 0x000fe20004749600 */
[----:B------:R-:W-:Y:S01]  /*1000*/  FSEL R4, R12, R14, !P0 ;  /* 0x0000000e0c047208 */ /* 0x000fe20004000000 */
[----:B------:R-:W-:Y:S01]  /*1010*/  VOTEU.ANY UP1, P1 ;  /* 0x0000000000ff7886 */ /* 0x000fe20000820100 */
[----:B------:R-:W-:Y:S01]  /*1020*/  FSEL R5, R13, R15, !P0 ;  /* 0x0000000f0d057208 */ /* 0x000fe20004000000 */
[----:B------:R-:W-:Y:S01]  /*1030*/  VOTEU.ANY UP2, P3 ;  /* 0x0000000000ff7886 */ /* 0x000fe20001840100 */
[----:B------:R-:W-:-:S02]  /*1040*/  PLOP3.LUT P0, PT, PT, PT, UP1, 0x80, 0x8 ;  /* 0x000000000008781c */ /* 0x000fc40003f0f018 */
[----:B------:R-:W-:Y:S01]  /*1050*/  PLOP3.LUT P1, PT, PT, PT, UP2, 0x80, 0x8 ;  /* 0x000000000008781c */ /* 0x000fe20003f2f028 */
[----:B------:R-:W-:Y:S02]  /*1060*/  DFMA R18, R8, -UR16, R18 ;  /* 0x8000001008127c2b */ /* 0x000fe40008000012 */
[----:B------:R-:W-:Y:S01]  /*1070*/  DFMA R16, R10, -UR16, R16 ;  /* 0x800000100a107c2b */ /* 0x000fe20008000010 */
[----:B------:R-:W-:Y:S01]  /*1080*/  UIADD3 UR4, UPT, UPT, UR8, 0x180, URZ ;  /* 0x0000018008047890 */ /* 0x000fe2000fffe0ff */
[----:B------:R-:W-:Y:S02]  /*1090*/  DMUL R6, RZ, R26 ;  /* 0x0000001aff067228 */ /* 0x000fe40000000000 */
[----:B------:R-:W-:Y:S01]  /*10a0*/  DMUL R8, RZ, R24 ;  /* 0x00000018ff087228 */ /* 0x000fe20000000000 */
[----:B------:R-:W-:Y:S02]  /*10b0*/  ULEA UR4, UR9, UR4, 0x18 ;  /* 0x0000000409047291 */ /* 0x000fe4000f8ec0ff */
[----:B------:R-:W-:Y:S01]  /*10c0*/  UIADD3 UR8, UPT, UPT, UR8, 0x120, URZ ;  /* 0x0000012008087890 */ /* 0x000fe2000fffe0ff */
[----:B------:R-:W-:-:S02]  /*10d0*/  DSETP.LTU.OR P3, PT, |R26|, 2.14748364800000000000e+09, !P0 ;  /* 0x41e000001a00742a */ /* 0x000fc40004769600 */
[----:B------:R-:W-:Y:S01]  /*10e0*/  DSETP.LTU.OR P4, PT, |R24|, 2.14748364800000000000e+09, !P1 ;  /* 0x41e000001800742a */ /* 0x000fe20004f89600 */
[----:B------:R-:W-:Y:S02]  /*10f0*/  CS2R R10, SRZ ;  /* 0x00000000000a7805 */ /* 0x000fe4000001ff00 */
[----:B------:R-:W-:Y:S01]  /*1100*/  FSEL R6, R6, R16, !P0 ;  /* 0x0000001006067208 */ /* 0x000fe20004000000 */
[----:B------:R-:W-:Y:S01]  /*1110*/  ULEA UR9, UR9, UR8, 0x18 ;  /* 0x0000000809097291 */ /* 0x000fe2000f8ec0ff */
[----:B------:R-:W-:Y:S01]  /*1120*/  FSEL R7, R7, R17, !P0 ;  /* 0x0000001107077208 */ /* 0x000fe20004000000 */
[----:B------:R-:W1:Y:S01]  /*1130*/  LDCU.64 UR16, c[0x4][0x8] ;  /* 0x01000100ff1077ac */ /* 0x000e620008000a00 */
[----:B------:R-:W-:Y:S02]  /*1140*/  FSEL R8, R8, R18, !P1 ;  /* 0x0000001208087208 */ /* 0x000fe40004800000 */
[----:B------:R-:W-:Y:S01]  /*1150*/  FSEL R9, R9, R19, !P1 ;  /* 0x0000001309097208 */ /* 0x000fe20004800000 */
[----:B------:R-:W-:-:S02]  /*1160*/  UIADD3 UR8, UPT, UPT, UR4, 0x8, URZ ;  /* 0x0000000804087890 */ /* 0x000fc4000fffe0ff */
[----:B------:R-:W-:Y:S02]  /*1170*/  USEL UR5, UR5, URZ, UP0 ;  /* 0x000000ff05057287 */ /* 0x000fe40008000000 */
[----:B------:R-:W-:Y:S02]  /*1180*/  USEL UR6, UR6, URZ, UP1 ;  /* 0x000000ff06067287 */ /* 0x000fe40008800000 */
[----:B------:R-:W-:Y:S01]  /*1190*/  USEL UR7, UR7, URZ, UP2 ;  /* 0x000000ff07077287 */ /* 0x000fe20009000000 */
[----:B------:R-:W-:Y:S01]  /*11a0*/  UMOV UR12, 0x8 ;  /* 0x00000008000c7882 */ /* 0x000fe20000000000 */
[----:B------:R-:W-:Y:S01]  /*11b0*/  UMOV UR4, URZ ;  /* 0x000000ff00047c82 */ /* 0x000fe20008000000 */
[----:B--2---:R-:W-:Y:S02]  /*11c0*/  DADD R30, R32, -R30 ;  /* 0x00000000201e7229 */ /* 0x004fe4000000081e */
[----:B---3--:R-:W-:Y:S02]  /*11d0*/  DADD R36, R36, -R38 ;  /* 0x0000000024247229 */ /* 0x008fe40000000826 */
[----:B-----5:R-:W-:-:S02]  /*11e0*/  DADD R28, -R32, R28 ;  /* 0x00000000201c7229 */ /* 0x020fc4000000011c */
[----:B01----:R-:W-:-:S11]  /*11f0*/  DADD R34, R38, -R34 ;  /* 0x0000000026227229 */ /* 0x003fd60000000822 */
.L_x_33:
[----:B------:R-:W0:Y:S01]  /*1200*/  LDS.64 R12, [UR8+-0x8] ;  /* 0xfffff808ff0c7984 */ /* 0x000e220008000a00 */
[----:B------:R-:W-:Y:S02]  /*1210*/  IMAD.U32 R50, RZ, RZ, UR5 ;  /* 0x00000005ff327e24 */ /* 0x000fe4000f8e00ff */
[----:B------:R-:W-:Y:S01]  /*1220*/  IMAD.MOV.U32 R48, RZ, RZ, R4 ;  /* 0x000000ffff307224 */ /* 0x000fe200078e0004 */
[----:B------:R-:W1:Y:S01]  /*1230*/  LDS.64 R42, [UR8] ;  /* 0x00000008ff2a7984 */ /* 0x000e620008000a00 */
[----:B------:R-:W-:Y:S01]  /*1240*/  IMAD.MOV.U32 R49, RZ, RZ, R5 ;  /* 0x000000ffff317224 */ /* 0x000fe200078e0005 */
[-C--:B0-----:R-:W-:Y:S02]  /*1250*/  DFMA R44, R28, R12.reuse, R32 ;  /* 0x0000000c1c2c722b */ /* 0x081fe40000000020 */
[----:B------:R-:W-:-:S06]  /*1260*/  DFMA R12, -R34, R12, R38 ;  /* 0x0000000c220c722b */ /* 0x000fcc0000000126 */
[-C--:B-1----:R-:W-:Y:S02]  /*1270*/  DFMA R44, -R30, R42.reuse, R44 ;  /* 0x0000002a1e2c722b */ /* 0x082fe4000000012c */
[----:B------:R-:W-:Y:S01]  /*1280*/  DFMA R42, R36, R42, R12 ;  /* 0x0000002a242a722b */ /* 0x000fe2000000000c */
[----:B------:R-:W-:Y:S10]  /*1290*/  @P2 BRA `(.L_x_23) ;  /* 0x0000000000242947 */ /* 0x000ff40003800000 */
[----:B------:R-:W0:Y:S01]  /*12a0*/  LDCU.64 UR10, c[0x0][0x3a0] ;  /* 0x00007400ff0a77ac */ /* 0x000e220008000a00 */
[----:B------:R-:W-:Y:S01]  /*12b0*/  BSSY.RECONVERGENT B0, `(.L_x_24) ;  /* 0x0000005000007945 */ /* 0x000fe20003800200 */
[----:B------:R-:W-:Y:S02]  /*12c0*/  MOV R18, 0x1300 ;  /* 0x0000130000127802 */ /* 0x000fe40000000f00 */
[----:B0-----:R-:W-:Y:S01]  /*12d0*/  MOV R21, UR10 ;  /* 0x0000000a00157c02 */ /* 0x001fe20008000f00 */
[----:B------:R-:W-:-:S07]  /*12e0*/  IMAD.U32 R16, RZ, RZ, UR11 ;  /* 0x0000000bff107e24 */ /* 0x000fce000f8e00ff */
[----:B------:R-:W-:Y:S05]  /*12f0*/  CALL.REL.NOINC `($_Z11norm_L2ex_1PdS_PiidiS_S_$__internal_trig_reduction_slowpathd) ;  /* 0x0000001000147944 */ /* 0x000fea0003c00000 */
[----:B------:R-:W-:Y:S05]  /*1300*/  BSYNC.RECONVERGENT B0 ;  /* 0x0000000000007941 */ /* 0x000fea0003800200 */
.L_x_24:
[----:B------:R-:W-:Y:S02]  /*1310*/  IMAD.MOV.U32 R48, RZ, RZ, R46 ;  /* 0x000000ffff307224 */ /* 0x000fe400078e002e */
[----:B------:R-:W-:-:S07]  /*1320*/  IMAD.MOV.U32 R49, RZ, RZ, R47 ;  /* 0x000000ffff317224 */ /* 0x000fce00078e002f */
.L_x_23:
[----:B------:R-:W-:-:S05]  /*1330*/  IMAD.SHL.U32 R12, R50, 0x40, RZ ;  /* 0x00000040320c7824 */ /* 0x000fca00078e00ff */
[----:B------:R-:W-:-:S04]  /*1340*/  LOP3.LUT R12, R12, 0x40, RZ, 0xc0, !PT ;  /* 0x000000400c0c7812 */ /* 0x000fc800078ec0ff */
[----:B------:R-:W-:-:S04]  /*1350*/  IADD3 R52, P0, PT, R12, UR16, RZ ;  /* 0x000000100c347c10 */ /* 0x000fc8000ff1e0ff */
[----:B------:R-:W-:-:S05]  /*1360*/  IADD3.X R53, PT, PT, RZ, UR17, RZ, P0, !PT ;  /* 0x00000011ff357c10 */ /* 0x000fca00087fe4ff */
[----:B------:R-:W2:Y:S04]  /*1370*/  LDG.E.128.CONSTANT R12, desc[UR14][R52.64] ;  /* 0x0000000e340c7981 */ /* 0x000ea8000c1e9d00 */
[----:B------:R-:W3:Y:S04]  /*1380*/  LDG.E.128.CONSTANT R16, desc[UR14][R52.64+0x10] ;  /* 0x0000100e34107981 */ /* 0x000ee8000c1e9d00 */
[----:B------:R-:W4:Y:S01]  /*1390*/  LDG.E.128.CONSTANT R20, desc[UR14][R52.64+0x20] ;  /* 0x0000200e34147981 */ /* 0x000f22000c1e9d00 */
[----:B------:R-:W-:Y:S01]  /*13a0*/  LOP3.LUT R40, R50, 0x1, RZ, 0xc0, !PT ;  /* 0x0000000132287812 */ /* 0x000fe200078ec0ff */
[----:B------:R-:W-:Y:S01]  /*13b0*/  IMAD.MOV.U32 R41, RZ, RZ, 0x3da8ff83 ;  /* 0x3da8ff83ff297424 */ /* 0x000fe200078e00ff */
[----:B------:R-:W-:Y:S01]  /*13c0*/  DMUL R46, R48, R48 ;  /* 0x00000030302e7228 */ /* 0x000fe20000000000 */
[----:B------:R-:W-:Y:S01]  /*13d0*/  BSSY.RECONVERGENT B0, `(.L_x_25) ;  /* 0x000002b000007945 */ /* 0x000fe20003800200 */
[----:B------:R-:W-:Y:S01]  /*13e0*/  ISETP.NE.U32.AND P0, PT, R40, 0x1, PT ;  /* 0x000000012800780c */ /* 0x000fe20003f05070 */
[----:B------:R-:W-:Y:S01]  /*13f0*/  IMAD.MOV.U32 R40, RZ, RZ, 0x20fd8164 ;  /* 0x20fd8164ff287424 */ /* 0x000fe200078e00ff */
[----:B------:R-:W-:-:S02]  /*1400*/  DSETP.NEU.AND P1, PT, |R44|, +INF , PT ;  /* 0x7ff000002c00742a */ /* 0x000fc40003f2d200 */
[----:B------:R-:W-:Y:S02]  /*1410*/  FSEL R41, -R41, 0.11223486810922622681, !P0 ;  /* 0x3de5db6529297808 */ /* 0x000fe40004000100 */
[----:B------:R-:W-:-:S06]  /*1420*/  FSEL R40, R40, -8.06006814911005101289e+34, !P0 ;  /* 0xf9785eba28287808 */ /* 0x000fcc0004000000 */
[----:B--2---:R-:W-:-:S08]  /*1430*/  DFMA R12, R46, R40, R12 ;  /* 0x000000282e0c722b */ /* 0x004fd0000000000c */
[----:B------:R-:W-:-:S08]  /*1440*/  DFMA R12, R46, R12, R14 ;  /* 0x0000000c2e0c722b */ /* 0x000fd0000000000e */
[----:B---3--:R-:W-:-:S08]  /*1450*/  DFMA R12, R46, R12, R16 ;  /* 0x0000000c2e0c722b */ /* 0x008fd00000000010 */
[----:B------:R-:W-:-:S08]  /*1460*/  DFMA R12, R46, R12, R18 ;  /* 0x0000000c2e0c722b */ /* 0x000fd00000000012 */
[----:B----4-:R-:W-:-:S08]  /*1470*/  DFMA R12, R46, R12, R20 ;  /* 0x0000000c2e0c722b */ /* 0x010fd00000000014 */
[----:B------:R-:W-:-:S08]  /*1480*/  DFMA R12, R46, R12, R22 ;  /* 0x0000000c2e0c722b */ /* 0x000fd00000000016 */
[----:B------:R-:W-:Y:S02]  /*1490*/  DFMA R14, R12, R48, R48 ;  /* 0x000000300c0e722b */ /* 0x000fe40000000030 */
[----:B------:R-:W-:Y:S02]  /*14a0*/  DFMA R12, R46, R12, 1 ;  /* 0x3ff000002e0c742b */ /* 0x000fe4000000000c */
[----:B------:R-:W-:-:S08]  /*14b0*/  @!P1 DMUL R46, RZ, R44 ;  /* 0x0000002cff2e9228 */ /* 0x000fd00000000000 */
[----:B------:R-:W-:Y:S02]  /*14c0*/  FSEL R14, R12, R14, !P0 ;  /* 0x0000000e0c0e7208 */ /* 0x000fe40004000000 */
[----:B------:R-:W-:Y:S02]  /*14d0*/  FSEL R15, R13, R15, !P0 ;  /* 0x0000000f0d0f7208 */ /* 0x000fe40004000000 */
[----:B------:R-:W-:Y:S01]  /*14e0*/  LOP3.LUT P0, RZ, R50, 0x2, RZ, 0xc0, !PT ;  /* 0x0000000232ff7812 */ /* 0x000fe2000780c0ff */
[----:B------:R-:W-:-:S03]  /*14f0*/  @!P1 IMAD.MOV.U32 R50, RZ, RZ, RZ ;  /* 0x000000ffff329224 */ /* 0x000fc600078e00ff */
[----:B------:R-:W-:-:S10]  /*1500*/  DADD R12, RZ, -R14 ;  /* 0x00000000ff0c7229 */ /* 0x000fd4000000080e */
[----:B------:R-:W-:Y:S02]  /*1510*/  FSEL R40, R14, R12, !P0 ;  /* 0x0000000c0e287208 */ /* 0x000fe40004000000 */
[----:B------:R-:W-:Y:S01]  /*1520*/  FSEL R41, R15, R13, !P0 ;  /* 0x0000000d0f297208 */ /* 0x000fe20004000000 */
[----:B------:R-:W-:Y:S06]  /*1530*/  @!P1 BRA `(.L_x_26) ;  /* 0x0000000000509947 */ /* 0x000fec0003800000 */
[----:B------:R-:W-:Y:S01]  /*1540*/  UMOV UR10, 0x6dc9c883 ;  /* 0x6dc9c883000a7882 */ /* 0x000fe20000000000 */
[----:B------:R-:W-:Y:S01]  /*1550*/  UMOV UR11, 0x3fe45f30 ;  /* 0x3fe45f30000b7882 */ /* 0x000fe20000000000 */
[C---:B------:R-:W-:Y:S02]  /*1560*/  DSETP.GE.AND P0, PT, |R44|.reuse, 2.14748364800000000000e+09, PT ;  /* 0x41e000002c00742a */ /* 0x040fe40003f06200 */
[----:B------:R-:W-:Y:S01]  /*1570*/  DMUL R50, R44, UR10 ;  /* 0x0000000a2c327c28 */ /* 0x000fe20008000000 */
[----:B------:R-:W-:Y:S01]  /*1580*/  UMOV UR10, 0x54442d18 ;  /* 0x54442d18000a7882 */ /* 0x000fe20000000000 */
[----:B------:R-:W-:-:S08]  /*1590*/  UMOV UR11, 0x3ff921fb ;  /* 0x3ff921fb000b7882 */ /* 0x000fd00000000000 */
[----:B------:R-:W0:Y:S08]  /*15a0*/  F2I.F64 R50, R50 ;  /* 0x0000003200327311 */ /* 0x000e300000301100 */
[----:B0-----:R-:W0:Y:S02]  /*15b0*/  I2F.F64 R46, R50 ;  /* 0x00000032002e7312 */ /* 0x001e240000201c00 */
[----:B0-----:R-:W-:Y:S01]  /*15c0*/  DFMA R12, R46, -UR10, R44 ;  /* 0x8000000a2e0c7c2b */ /* 0x001fe2000800002c */
[----:B------:R-:W-:Y:S01]  /*15d0*/  UMOV UR10, 0x33145c00 ;  /* 0x33145c00000a7882 */ /* 0x000fe20000000000 */
[----:B------:R-:W-:-:S06]  /*15e0*/  UMOV UR11, 0x3c91a626 ;  /* 0x3c91a626000b7882 */ /* 0x000fcc0000000000 */
[----:B------:R-:W-:Y:S01]  /*15f0*/  DFMA R12, R46, -UR10, R12 ;  /* 0x8000000a2e0c7c2b */ /* 0x000fe2000800000c */
[----:B------:R-:W-:Y:S01]  /*1600*/  UMOV UR10, 0x252049c0 ;  /* 0x252049c0000a7882 */ /* 0x000fe20000000000 */
[----:B------:R-:W-:-:S06]  /*1610*/  UMOV UR11, 0x397b839a ;  /* 0x397b839a000b7882 */ /* 0x000fcc0000000000 */
[----:B------:R-:W-:Y:S01]  /*1620*/  DFMA R46, R46, -UR10, R12 ;  /* 0x8000000a2e2e7c2b */ /* 0x000fe2000800000c */
[----:B------:R-:W-:Y:S10]  /*1630*/  @!P0 BRA `(.L_x_26) ;  /* 0x0000000000108947 */ /* 0x000ff40003800000 */
[----:B------:R-:W-:Y:S01]  /*1640*/  IMAD.MOV.U32 R21, RZ, RZ, R44 ;  /* 0x000000ffff157224 */ /* 0x000fe200078e002c */
[----:B------:R-:W-:Y:S02]  /*1650*/  MOV R16, R45 ;  /* 0x0000002d00107202 */ /* 0x000fe40000000f00 */
[----:B------:R-:W-:-:S07]  /*1660*/  MOV R18, 0x1680 ;  /* 0x0000168000127802 */ /* 0x000fce0000000f00 */
[----:B------:R-:W-:Y:S05]  /*1670*/  CALL.REL.NOINC `($_Z11norm_L2ex_1PdS_PiidiS_S_$__internal_trig_reduction_slowpathd) ;  /* 0x0000000c00347944 */ /* 0x000fea0003c00000 */
.L_x_26:
[----:B------:R-:W-:Y:S05]  /*1680*/  BSYNC.RECONVERGENT B0 ;  /* 0x0000000000007941 */ /* 0x000fea0003800200 */
.L_x_25:
[----:B------:R-:W-:-:S05]  /*1690*/  IMAD.SHL.U32 R12, R50, 0x40, RZ ;  /* 0x00000040320c7824 */ /* 0x000fca00078e00ff */
[----:B------:R-:W-:-:S04]  /*16a0*/  LOP3.LUT R12, R12, 0x40, RZ, 0xc0, !PT ;  /* 0x000000400c0c7812 */ /* 0x000fc800078ec0ff */
[----:B------:R-:W-:-:S05]  /*16b0*/  IADD3 R52, P0, PT, R12, UR16, RZ ;  /* 0x000000100c347c10 */ /* 0x000fca000ff1e0ff */
[----:B------:R-:W-:-:S05]  /*16c0*/  IMAD.X R53, RZ, RZ, UR17, P0 ;  /* 0x00000011ff357e24 */ /* 0x000fca00080e06ff */
        /* <DEDUP_REMOVED lines=19> */
[----:B------:R-:W-:-:S10]  /*1800*/  DFMA R12, R48, R12, 1 ;  /* 0x3ff00000300c742b */ /* 0x000fd4000000000c */
[----:B------:R-:W-:Y:S02]  /*1810*/  FSEL R14, R12, R46, !P0 ;  /* 0x0000002e0c0e7208 */ /* 0x000fe40004000000 */
[----:B------:R-:W-:Y:S01]  /*1820*/  FSEL R15, R13, R47, !P0 ;  /* 0x0000002f0d0f7208 */ /* 0x000fe20004000000 */
[----:B------:R-:W-:Y:S01]  /*1830*/  @!P1 DMUL R46, RZ, R42 ;  /* 0x0000002aff2e9228 */ /* 0x000fe20000000000 */
[----:B------:R-:W-:Y:S02]  /*1840*/  LOP3.LUT P0, RZ, R50, 0x2, RZ, 0xc0, !PT ;  /* 0x0000000232ff7812 */ /* 0x000fe4000780c0ff */
[----:B------:R-:W-:Y:S02]  /*1850*/  @!P1 MOV R50, RZ ;  /* 0x000000ff00329202 */ /* 0x000fe40000000f00 */
        /* <DEDUP_REMOVED lines=21> */
[----:B------:R-:W-:Y:S01]  /*19b0*/  MOV R18, 0x19e0 ;  /* 0x000019e000127802 */ /* 0x000fe20000000f00 */
[----:B------:R-:W-:-:S07]  /*19c0*/  IMAD.MOV.U32 R16, RZ, RZ, R43 ;  /* 0x000000ffff107224 */ /* 0x000fce00078e002b */
[----:B------:R-:W-:Y:S05]  /*19d0*/  CALL.REL.NOINC `($_Z11norm_L2ex_1PdS_PiidiS_S_$__internal_trig_reduction_slowpathd) ;  /* 0x00000008005c7944 */ /* 0x000fea0003c00000 */
.L_x_28:
[----:B------:R-:W-:Y:S05]  /*19e0*/  BSYNC.RECONVERGENT B0 ;  /* 0x0000000000007941 */ /* 0x000fea0003800200 */
.L_x_27:
        /* <DEDUP_REMOVED lines=9> */
[----:B------:R-:W-:-:S02]  /*1a80*/  DMUL R48, R46, R46 ;  /* 0x0000002e2e307228 */ /* 0x000fc40000000000 */
[----:B------:R-:W-:Y:S02]  /*1a90*/  ISETP.NE.U32.AND P0, PT, R42, 0x1, PT ;  /* 0x000000012a00780c */ /* 0x000fe40003f05070 */
[----:B------:R-:W-:Y:S02]  /*1aa0*/  MOV R42, 0x20fd8164 ;  /* 0x20fd8164002a7802 */ /* 0x000fe40000000f00 */
        /* <DEDUP_REMOVED lines=9> */
[----:B------:R-:W-:Y:S01]  /*1b40*/  DFMA R12, R48, R12, 1 ;  /* 0x3ff00000300c742b */ /* 0x000fe2000000000c */
[----:B------:R-:W-:Y:S02]  /*1b50*/  IMAD.MOV.U32 R48, RZ, RZ, R6 ;  /* 0x000000ffff307224 */ /* 0x000fe400078e0006 */
[----:B------:R-:W-:-:S07]  /*1b60*/  IMAD.MOV.U32 R49, RZ, RZ, R7 ;  /* 0x000000ffff317224 */ /* 0x000fce00078e0007 */
[----:B------:R-:W-:Y:S02]  /*1b70*/  FSEL R14, R12, R46, !P0 ;  /* 0x0000002e0c0e7208 */ /* 0x000fe40004000000 */
[----:B------:R-:W-:Y:S02]  /*1b80*/  FSEL R15, R13, R47, !P0 ;  /* 0x0000002f0d0f7208 */ /* 0x000fe40004000000 */
[----:B------:R-:W-:Y:S01]  /*1b90*/  LOP3.LUT P0, RZ, R50, 0x2, RZ, 0xc0, !PT ;  /* 0x0000000232ff7812 */ /* 0x000fe2000780c0ff */
[----:B------:R-:W-:-:S03]  /*1ba0*/  IMAD.U32 R50, RZ, RZ, UR6 ;  /* 0x00000006ff327e24 */ /* 0x000fc6000f8e00ff */
[----:B------:R-:W-:-:S10]  /*1bb0*/  DADD R12, RZ, -R14 ;  /* 0x00000000ff0c7229 */ /* 0x000fd4000000080e */
[----:B------:R-:W-:Y:S02]  /*1bc0*/  FSEL R42, R14, R12, !P0 ;  /* 0x0000000c0e2a7208 */ /* 0x000fe40004000000 */
[----:B------:R-:W-:-:S06]  /*1bd0*/  FSEL R43, R15, R13, !P0 ;  /* 0x0000000d0f2b7208 */ /* 0x000fcc0004000000 */
[----:B------:R-:W-:Y:S01]  /*1be0*/  DMUL R42, R44, R42 ;  /* 0x0000002a2c2a7228 */ /* 0x000fe20000000000 */
[----:B------:R-:W-:Y:S10]  /*1bf0*/  @P3 BRA `(.L_x_29) ;  /* 0x0000000000203947 */ /* 0x000ff40003800000 */
[----:B------:R-:W-:Y:S01]  /*1c00*/  BSSY.RECONVERGENT B0, `(.L_x_30) ;  /* 0x0000005000007945 */ /* 0x000fe20003800200 */
[----:B------:R-:W-:Y:S01]  /*1c10*/  MOV R21, R26 ;  /* 0x0000001a00157202 */ /* 0x000fe20000000f00 */
[----:B------:R-:W-:Y:S01]  /*1c20*/  IMAD.MOV.U32 R16, RZ, RZ, R27 ;  /* 0x000000ffff107224 */ /* 0x000fe200078e001b */
[----:B------:R-:W-:-:S07]  /*1c30*/  MOV R18, 0x1c50 ;  /* 0x00001c5000127802 */ /* 0x000fce0000000f00 */
[----:B------:R-:W-:Y:S05]  /*1c40*/  CALL.REL.NOINC `($_Z11norm_L2ex_1PdS_PiidiS_S_$__internal_trig_reduction_slowpathd) ;  /* 0x0000000400c07944 */ /* 0x000fea0003c00000 */
[----:B------:R-:W-:Y:S05]  /*1c50*/  BSYNC.RECONVERGENT B0 ;  /* 0x0000000000007941 */ /* 0x000fea0003800200 */
.L_x_30:
[----:B------:R-:W-:Y:S02]  /*1c60*/  IMAD.MOV.U32 R48, RZ, RZ, R46 ;  /* 0x000000ffff307224 */ /* 0x000fe400078e002e */
[----:B------:R-:W-:-:S07]  /*1c70*/  IMAD.MOV.U32 R49, RZ, RZ, R47 ;  /* 0x000000ffff317224 */ /* 0x000fce00078e002f */
.L_x_29:
        /* <DEDUP_REMOVED lines=9> */
[----:B------:R-:W-:-:S02]  /*1d10*/  DMUL R46, R48, R48 ;  /* 0x00000030302e7228 */ /* 0x000fc40000000000 */
[----:B------:R-:W-:Y:S01]  /*1d20*/  ISETP.NE.U32.AND P0, PT, R44, 0x1, PT ;  /* 0x000000012c00780c */ /* 0x000fe20003f05070 */
[----:B------:R-:W-:-:S03]  /*1d30*/  IMAD.MOV.U32 R44, RZ, RZ, 0x20fd8164 ;  /* 0x20fd8164ff2c7424 */ /* 0x000fc600078e00ff */
        /* <DEDUP_REMOVED lines=10> */
[----:B------:R-:W-:Y:S01]  /*1de0*/  IMAD.MOV.U32 R48, RZ, RZ, R8 ;  /* 0x000000ffff307224 */ /* 0x000fe200078e0008 */
[----:B------:R-:W-:-:S08]  /*1df0*/  MOV R49, R9 ;  /* 0x0000000900317202 */ /* 0x000fd00000000f00 */
[----:B------:R-:W-:Y:S02]  /*1e00*/  FSEL R14, R12, R14, !P0 ;  /* 0x0000000e0c0e7208 */ /* 0x000fe40004000000 */
[----:B------:R-:W-:Y:S02]  /*1e10*/  FSEL R15, R13, R15, !P0 ;  /* 0x0000000f0d0f7208 */ /* 0x000fe40004000000 */
[----:B------:R-:W-:Y:S01]  /*1e20*/  LOP3.LUT P0, RZ, R50, 0x2, RZ, 0xc0, !PT ;  /* 0x0000000232ff7812 */ /* 0x000fe2000780c0ff */
[----:B------:R-:W-:-:S03]  /*1e30*/  IMAD.U32 R50, RZ, RZ, UR7 ;  /* 0x00000007ff327e24 */ /* 0x000fc6000f8e00ff */
[----:B------:R-:W-:-:S10]  /*1e40*/  DADD R12, RZ, -R14 ;  /* 0x00000000ff0c7229 */ /* 0x000fd4000000080e */
[----:B------:R-:W-:Y:S02]  /*1e50*/  FSEL R44, R14, R12, !P0 ;  /* 0x0000000c0e2c7208 */ /* 0x000fe40004000000 */
[----:B------:R-:W-:Y:S01]  /*1e60*/  FSEL R45, R15, R13, !P0 ;  /* 0x0000000d0f2d7208 */ /* 0x000fe20004000000 */
[----:B------:R-:W-:Y:S06]  /*1e70*/  @P4 BRA `(.L_x_31) ;  /* 0x0000000000204947 */ /* 0x000fec0003800000 */
[----:B------:R-:W-:Y:S01]  /*1e80*/  BSSY.RECONVERGENT B0, `(.L_x_32) ;  /* 0x0000005000007945 */ /* 0x000fe20003800200 */
[----:B------:R-:W-:Y:S01]  /*1e90*/  IMAD.MOV.U32 R21, RZ, RZ, R24 ;  /* 0x000000ffff157224 */ /* 0x000fe200078e0018 */
[----:B------:R-:W-:Y:S01]  /*1ea0*/  MOV R18, 0x1ed0 ;  /* 0x00001ed000127802 */ /* 0x000fe20000000f00 */
[----:B------:R-:W-:-:S07]  /*1eb0*/  IMAD.MOV.U32 R16, RZ, RZ, R25 ;  /* 0x000000ffff107224 */ /* 0x000fce00078e0019 */
[----:B------:R-:W-:Y:S05]  /*1ec0*/  CALL.REL.NOINC `($_Z11norm_L2ex_1PdS_PiidiS_S_$__internal_trig_reduction_slowpathd) ;  /* 0x0000000400207944 */ /* 0x000fea0003c00000 */
[----:B------:R-:W-:Y:S05]  /*1ed0*/  BSYNC.RECONVERGENT B0 ;  /* 0x0000000000007941 */ /* 0x000fea0003800200 */
.L_x_32:
[----:B------:R-:W-:Y:S02]  /*1ee0*/  IMAD.MOV.U32 R48, RZ, RZ, R46 ;  /* 0x000000ffff307224 */ /* 0x000fe400078e002e */
[----:B------:R-:W-:-:S07]  /*1ef0*/  IMAD.MOV.U32 R49, RZ, RZ, R47 ;  /* 0x000000ffff317224 */ /* 0x000fce00078e002f */
.L_x_31:
[----:B------:R-:W-:-:S04]  /*1f00*/  SHF.L.U32 R12, R50, 0x6, RZ ;  /* 0x00000006320c7819 */ /* 0x000fc800000006ff */
[----:B------:R-:W-:-:S04]  /*1f10*/  LOP3.LUT R12, R12, 0x40, RZ, 0xc0, !PT ;  /* 0x000000400c0c7812 */ /* 0x000fc800078ec0ff */
[----:B------:R-:W-:-:S05]  /*1f20*/  IADD3 R52, P0, PT, R12, UR16, RZ ;  /* 0x000000100c347c10 */ /* 0x000fca000ff1e0ff */
[----:B------:R-:W-:-:S05]  /*1f30*/  IMAD.X R53, RZ, RZ, UR17, P0 ;  /* 0x00000011ff357e24 */ /* 0x000fca00080e06ff */
[----:B------:R-:W2:Y:S04]  /*1f40*/  LDG.E.128.CONSTANT R12, desc[UR14][R52.64] ;  /* 0x0000000e340c7981 */ /* 0x000ea8000c1e9d00 */
[----:B------:R-:W3:Y:S01]  /*1f50*/  LDG.E.128.CONSTANT R16, desc[UR14][R52.64+0x10] ;  /* 0x0000100e34107981 */ /* 0x000ee2000c1e9d00 */
[----:B------:R-:W-:Y:S01]  /*1f60*/  LOP3.LUT R20, R50, 0x1, RZ, 0xc0, !PT ;  /* 0x0000000132147812 */ /* 0x000fe200078ec0ff */
[----:B------:R-:W-:Y:S01]  /*1f70*/  IMAD.MOV.U32 R21, RZ, RZ, 0x3da8ff83 ;  /* 0x3da8ff83ff157424 */ /* 0x000fe200078e00ff */
[----:B------:R-:W-:Y:S02]  /*1f80*/  DMUL R46, R48, R48 ;  /* 0x00000030302e7228 */ /* 0x000fe40000000000 */
[----:B------:R-:W-:Y:S01]  /*1f90*/  ISETP.NE.U32.AND P0, PT, R20, 0x1, PT ;  /* 0x000000011400780c */ /* 0x000fe20003f05070 */
[----:B------:R-:W-:-:S03]  /*1fa0*/  IMAD.MOV.U32 R20, RZ, RZ, 0x20fd8164 ;  /* 0x20fd8164ff147424 */ /* 0x000fc600078e00ff */
[----:B------:R-:W-:Y:S02]  /*1fb0*/  FSEL R21, -R21, 0.11223486810922622681, !P0 ;  /* 0x3de5db6515157808 */ /* 0x000fe40004000100 */
[----:B------:R-:W-:Y:S01]  /*1fc0*/  FSEL R20, R20, -8.06006814911005101289e+34, !P0 ;  /* 0xf9785eba14147808 */ /* 0x000fe20004000000 */
[----:B------:R-:W0:Y:S05]  /*1fd0*/  S2UR UR11, SR_CgaCtaId ;  /* 0x00000000000b79c3 */ /* 0x000e2a0000008800 */
[C---:B--2---:R-:W-:Y:S01]  /*1fe0*/  DFMA R12, R46.reuse, R20, R12 ;  /* 0x000000142e0c722b */ /* 0x044fe2000000000c */
[----:B------:R-:W2:Y:S07]  /*1ff0*/  LDG.E.128.CONSTANT R20, desc[UR14][R52.64+0x20] ;  /* 0x0000200e34147981 */ /* 0x000eae000c1e9d00 */
[----:B------:R-:W-:-:S02]  /*2000*/  DFMA R14, R46, R12, R14 ;  /* 0x0000000c2e0e722b */ /* 0x000fc4000000000e */
[----:B------:R-:W1:Y:S06]  /*2010*/  LDC.64 R12, c[0x0][0x3b0] ;  /* 0x0000ec00ff0c7b82 */ /* 0x000e6c0000000a00 */
[----:B---3--:R-:W-:-:S08]  /*2020*/  DFMA R14, R46, R14, R16 ;  /* 0x0000000e2e0e722b */ /* 0x008fd00000000010 */
[----:B------:R-:W-:Y:S01]  /*2030*/  DFMA R18, R46, R14, R18 ;  /* 0x0000000e2e12722b */ /* 0x000fe20000000012 */
[----:B-1----:R-:W-:-:S06]  /*2040*/  IMAD.WIDE R14, R3, 0x8, R12 ;  /* 0x00000008030e7825 */ /* 0x002fcc00078e020c */
[----:B------:R-:W3:Y:S01]  /*2050*/  LDG.E.64 R14, desc[UR14][R14.64] ;  /* 0x0000000e0e0e7981 */ /* 0x000ee2000c1e1b00 */
[----:B------:R-:W-:-:S06]  /*2060*/  IMAD.WIDE R16, R0, 0x8, R12 ;  /* 0x0000000800107825 */ /* 0x000fcc00078e020c */
[----:B------:R-:W4:Y:S01]  /*2070*/  LDG.E.64 R16, desc[UR14][R16.64] ;  /* 0x0000000e10107981 */ /* 0x000f22000c1e1b00 */
[----:B------:R-:W-:-:S06]  /*2080*/  IMAD.WIDE R12, R2, 0x8, R12 ;  /* 0x00000008020c7825 */ /* 0x000fcc00078e020c */
[----:B------:R-:W5:Y:S01]  /*2090*/  LDG.E.64 R12, desc[UR14][R12.64] ;  /* 0x0000000e0c0c7981 */ /* 0x000f62000c1e1b00 */
[----:B------:R-:W-:Y:S01]  /*20a0*/  UMOV UR10, 0x400 ;  /* 0x00000400000a7882 */ /* 0x000fe20000000000 */
[----:B------:R-:W-:Y:S01]  /*20b0*/  IMAD.U32 R51, RZ, RZ, UR12 ;  /* 0x0000000cff337e24 */ /* 0x000fe2000f8e00ff */
[----:B0-----:R-:W-:Y:S02]  /*20c0*/  ULEA UR10, UR11, UR10, 0x18 ;  /* 0x0000000a0b0a7291 */ /* 0x001fe4000f8ec0ff */
[----:B------:R-:W-:Y:S02]  /*20d0*/  UIADD3 UR12, UPT, UPT, UR12, 0x18, URZ ;  /* 0x000000180c0c7890 */ /* 0x000fe4000fffe0ff */
[----:B------:R-:W-:Y:S02]  /*20e0*/  UIADD3 UR8, UPT, UPT, UR8, 0x10, URZ ;  /* 0x0000001008087890 */ /* 0x000fe4000fffe0ff */
[----:B------:R-:W-:Y:S01]  /*20f0*/  UISETP.NE.AND UP0, UPT, UR12, 0x128, UPT ;  /* 0x000001280c00788c */ /* 0x000fe2000bf05270 */
[----:B--2---:R-:W-:Y:S01]  /*2100*/  DFMA R18, R46, R18, R20 ;  /* 0x000000122e12722b */ /* 0x004fe20000000014 */
[----:B------:R-:W-:-:S07]  /*2110*/  MOV R20, UR4 ;  /* 0x0000000400147c02 */ /* 0x000fce0008000f00 */
[----:B------:R-:W-:Y:S01]  /*2120*/  DFMA R22, R46, R18, R22 ;  /* 0x000000122e16722b */ /* 0x000fe20000000016 */
[----:B------:R-:W-:Y:S04]  /*2130*/  LDS.64 R20, [R20+UR10] ;  /* 0x0000000a14147984 */ /* 0x000fe80008000a00 */
[----:B------:R-:W3:Y:S03]  /*2140*/  LDS.64 R18, [R51+UR10] ;  /* 0x0000000a33127984 */ /* 0x000ee60008000a00 */
[----:B------:R-:W-:Y:S02]  /*2150*/  DFMA R48, R22, R48, R48 ;  /* 0x000000301630722b */ /* 0x000fe40000000030 */
[----:B------:R-:W-:Y:S01]  /*2160*/  DFMA R46, R46, R22, 1 ;  /* 0x3ff000002e2e742b */ /* 0x000fe20000000016 */
[----:B------:R-:W-:Y:S01]  /*2170*/  IMAD.U32 R22, RZ, RZ, UR4 ;  /* 0x00000004ff167e24 */ /* 0x000fe2000f8e00ff */
[----:B------:R-:W-:-:S05]  /*2180*/  UIADD3 UR4, UPT, UPT, UR4, 0x18, URZ ;  /* 0x0000001804047890 */ /* 0x000fca000fffe0ff */
[----:B------:R-:W5:Y:S01]  /*2190*/  LDS.64 R22, [R22+UR10+0x10] ;  /* 0x0000100a16167984 */ /* 0x000f620008000a00 */
[----:B---3--:R-:W-:Y:S02]  /*21a0*/  DMUL R14, R18, R14 ;  /* 0x0000000e120e7228 */ /* 0x008fe40000000000 */
[----:B------:R-:W-:Y:S02]  /*21b0*/  FSEL R18, R46, R48, !P0 ;  /* 0x000000302e127208 */ /* 0x000fe40004000000 */
[----:B------:R-:W-:Y:S02]  /*21c0*/  FSEL R19, R47, R49, !P0 ;  /* 0x000000312f137208 */ /* 0x000fe40004000000 */
[----:B------:R-:W0:Y:S01]  /*21d0*/  LDS.64 R46, [UR9] ;  /* 0x00000009ff2e7984 */ /* 0x000e220008000a00 */
[----:B------:R-:W-:Y:S01]  /*21e0*/  LOP3.LUT P0, RZ, R50, 0x2, RZ, 0xc0, !PT ;  /* 0x0000000232ff7812 */ /* 0x000fe2000780c0ff */
[----:B----4-:R-:W-:Y:S01]  /*21f0*/  DFMA R14, R20, R16, R14 ;  /* 0x00000010140e722b */ /* 0x010fe2000000000e */
[----:B------:R-:W-:Y:S01]  /*2200*/  UIADD3 UR9, UPT, UPT, UR9, 0x8, URZ ;  /* 0x0000000809097890 */ /* 0x000fe2000fffe0ff */
[----:B------:R-:W-:-:S06]  /*2210*/  DADD R16, RZ, -R18 ;  /* 0x00000000ff107229 */ /* 0x000fcc0000000812 */
[----:B-----5:R-:W-:-:S04]  /*2220*/  DFMA R12, R22, R12, R14 ;  /* 0x0000000c160c722b */ /* 0x020fc8000000000e */
[----:B------:R-:W-:Y:S02]  /*2230*/  FSEL R16, R18, R16, !P0 ;  /* 0x0000001012107208 */ /* 0x000fe40004000000 */
[----:B------:R-:W-:-:S06]  /*2240*/  FSEL R17, R19, R17, !P0 ;  /* 0x0000001113117208 */ /* 0x000fcc0004000000 */
[----:B------:R-:W-:-:S08]  /*2250*/  DFMA R16, -R44, R16, R42 ;  /* 0x000000102c10722b */ /* 0x000fd0000000012a */
[----:B------:R-:W-:-:S08]  /*2260*/  DFMA R12, R16, R40, -R12 ;  /* 0x00000028100c722b */ /* 0x000fd0000000080c */
[----:B0-----:R-:W-:-:S08]  /*2270*/  DMUL R46, R46, R12 ;  /* 0x0000000c2e2e7228 */ /* 0x001fd00000000000 */
[----:B------:R-:W-:Y:S01]  /*2280*/  DFMA R10, R12, R46, R10 ;  /* 0x0000002e0c0a722b */ /* 0x000fe2000000000a */
[----:B------:R-:W-:Y:S10]  /*2290*/  BRA.U UP0, `(.L_x_33) ;  /* 0xffffffed00d87547 */ /* 0x000ff4000b83ffff */
[----:B------:R-:W0:Y:S01]  /*22a0*/  S2R R0, SR_TID.X ;  /* 0x0000000000007919 */ /* 0x000e220000002100 */
[----:B------:R-:W0:Y:S01]  /*22b0*/  S2UR UR10, SR_CTAID.X ;  /* 0x00000000000a79c3 */ /* 0x000e220000002500 */
[----:B------:R-:W-:-:S07]  /*22c0*/  DMUL R30, R34, R30 ;  /* 0x0000001e221e7228 */ /* 0x000fce0000000000 */
[----:B------:R-:W0:Y:S01]  /*22d0*/  LDC R5, c[0x0][0x360] ;  /* 0x0000d800ff057b82 */ /* 0x000e220000000800 */
[----:B------:R-:W-:-:S07]  /*22e0*/  DFMA R30, R36, R28, -R30 ;  /* 0x0000001c241e722b */ /* 0x000fce000000081e */
[----:B------:R-:W1:Y:S01]  /*22f0*/  LDC.64 R2, c[0x0][0x3b8] ;  /* 0x0000ee00ff027b82 */ /* 0x000e620000000a00 */
[----:B------:R-:W-:Y:S01]  /*2300*/  DMUL R30, R10, R30 ;  /* 0x0000001e0a1e7228 */ /* 0x000fe20000000000 */
[----:B0-----:R-:W-:-:S04]  /*2310*/  IMAD R5, R5, UR10, R0 ;  /* 0x0000000a05057c24 */ /* 0x001fc8000f8e0200 */
[----:B-1----:R-:W-:-:S05]  /*2320*/  IMAD.WIDE R2, R5, 0x8, R2 ;  /* 0x0000000805027825 */ /* 0x002fca00078e0202 */
[----:B------:R-:W-:Y:S01]  /*2330*/  STG.E.64 desc[UR14][R2.64], R30 ;  /* 0x0000001e02007986 */ /* 0x000fe2000c101b0e */
[----:B------:R-:W-:Y:S05]  /*2340*/  EXIT ;  /* 0x000000000000794d */ /* 0x000fea0003800000 */
        .type           $_Z11norm_L2ex_1PdS_PiidiS_S_$__internal_trig_reduction_slowpathd,@function
        .size           $_Z11norm_L2ex_1PdS_PiidiS_S_$__internal_trig_reduction_slowpathd,(.L_x_64 - $_Z11norm_L2ex_1PdS_PiidiS_S_$__internal_trig_reduction_slowpathd)
$_Z11norm_L2ex_1PdS_PiidiS_S_$__internal_trig_reduction_slowpathd:
[----:B------:R-:W-:Y:S01]  /*2350*/  SHF.R.U32.HI R15, RZ, 0x14, R16 ;  /* 0x00000014ff0f7819 */ /* 0x000fe20000011610 */
[----:B------:R-:W-:-:S03]  /*2360*/  IMAD.MOV.U32 R14, RZ, RZ, RZ ;  /* 0x000000ffff0e7224 */ /* 0x000fc600078e00ff */
[----:B------:R-:W-:-:S04]  /*2370*/  LOP3.LUT R12, R15, 0x7ff, RZ, 0xc0, !PT ;  /* 0x000007ff0f0c7812 */ /* 0x000fc800078ec0ff */
[----:B------:R-:W-:-:S13]  /*2380*/  ISETP.NE.AND P0, PT, R12, 0x7ff, PT ;  /* 0x000007ff0c00780c */ /* 0x000fda0003f05270 */
[----:B------:R-:W-:Y:S05]  /*2390*/  @!P0 BRA `(.L_x_34) ;  /* 0x0000000800448947 */ /* 0x000fea0003800000 */
[----:B------:R-:W-:Y:S01]  /*23a0*/  VIADD R12, R12, 0xfffffc00 ;  /* 0xfffffc000c0c7836 */ /* 0x000fe20000000000 */
[----:B------:R-:W-:Y:S01]  /*23b0*/  BSSY.RECONVERGENT B1, `(.L_x_35) ;  /* 0x000002e000017945 */ /* 0x000fe20003800200 */
[----:B------:R-:W-:-:S03]  /*23c0*/  CS2R R46, SRZ ;  /* 0x00000000002e7805 */ /* 0x000fc6000001ff00 */
[----:B------:R-:W-:Y:S02]  /*23d0*/  SHF.R.U32.HI R17, RZ, 0x6, R12 ;  /* 0x00000006ff117819 */ /* 0x000fe4000001160c */
[----:B------:R-:W-:Y:S02]  /*23e0*/  ISETP.GE.U32.AND P0, PT, R12, 0x80, PT ;  /* 0x000000800c00780c */ /* 0x000fe40003f06070 */
[C---:B------:R-:W-:Y:S02]  /*23f0*/  IADD3 R20, PT, PT, -R17.reuse, 0x13, RZ ;  /* 0x0000001311147810 */ /* 0x040fe40007ffe1ff */
[----:B------:R-:W-:Y:S02]  /*2400*/  IADD3 R12, PT, PT, -R17, 0xf, RZ ;  /* 0x0000000f110c7810 */ /* 0x000fe40007ffe1ff */
[----:B------:R-:W-:-:S04]  /*2410*/  SEL R20, R20, 0x12, P0 ;  /* 0x0000001214147807 */ /* 0x000fc80000000000 */
[----:B------:R-:W-:-:S13]  /*2420*/  ISETP.GE.AND P0, PT, R12, R20, PT ;  /* 0x000000140c00720c */ /* 0x000fda0003f06270 */
[----:B------:R-:W-:Y:S05]  /*2430*/  @P0 BRA `(.L_x_36) ;  /* 0x0000000000940947 */ /* 0x000fea0003800000 */
[----:B------:R-:W0:Y:S01]  /*2440*/  LDC.64 R48, c[0x0][0x358] ;  /* 0x0000d600ff307b82 */ /* 0x000e220000000a00 */
[C---:B------:R-:W-:Y:S01]  /*2450*/  SHF.L.U64.HI R19, R21.reuse, 0xb, R16 ;  /* 0x0000000b15137819 */ /* 0x040fe20000010210 */
[----:B------:R-:W-:Y:S01]  /*2460*/  BSSY.RECONVERGENT B2, `(.L_x_37) ;  /* 0x0000021000027945 */ /* 0x000fe20003800200 */
[----:B------:R-:W-:Y:S01]  /*2470*/  IMAD.SHL.U32 R21, R21, 0x800, RZ ;  /* 0x0000080015157824 */ /* 0x000fe200078e00ff */
[----:B------:R-:W-:Y:S02]  /*2480*/  IADD3 R13, PT, PT, RZ, -R17, -R20 ;  /* 0x80000011ff0d7210 */ /* 0x000fe40007ffe814 */
[----:B------:R-:W-:Y:S02]  /*2490*/  CS2R R46, SRZ ;  /* 0x00000000002e7805 */ /* 0x000fe4000001ff00 */
[----:B------:R-:W-:Y:S02]  /*24a0*/  MOV R14, RZ ;  /* 0x000000ff000e7202 */ /* 0x000fe40000000f00 */
[----:B------:R-:W-:-:S07]  /*24b0*/  LOP3.LUT R19, R19, 0x80000000, RZ, 0xfc, !PT ;  /* 0x8000000013137812 */ /* 0x000fce00078efcff */
.L_x_38:
[----:B------:R-:W1:Y:S01]  /*24c0*/  LDC.64 R22, c[0x4][RZ] ;  /* 0x01000000ff167b82 */ /* 0x000e620000000a00 */
[----:B0-----:R-:W-:Y:S02]  /*24d0*/  R2UR UR10, R48 ;  /* 0x00000000300a72ca */ /* 0x001fe400000e0000 */
[----:B------:R-:W-:Y:S01]  /*24e0*/  R2UR UR11, R49 ;  /* 0x00000000310b72ca */ /* 0x000fe200000e0000 */
[----:B-1----:R-:W-:-:S12]  /*24f0*/  IMAD.WIDE R50, R12, 0x8, R22 ;  /* 0x000000080c327825 */ /* 0x002fd800078e0216 */
[----:B------:R-:W2:Y:S01]  /*2500*/  LDG.E.64.CONSTANT R50, desc[UR10][R50.64] ;  /* 0x0000000a32327981 */ /* 0x000ea2000c1e9b00 */
[----:B------:R-:W-:Y:S02]  /*2510*/  VIADD R13, R13, 0x1 ;  /* 0x000000010d0d7836 */ /* 0x000fe40000000000 */
[----:B------:R-:W-:Y:S02]  /*2520*/  VIADD R12, R12, 0x1 ;  /* 0x000000010c0c7836 */ /* 0x000fe40000000000 */
[----:B--2---:R-:W-:-:S04]  /*2530*/  IMAD.WIDE.U32 R46, P5, R50, R21, R46 ;  /* 0x00000015322e7225 */ /* 0x004fc800078a002e */
[----:B------:R-:W-:Y:S02]  /*2540*/  IMAD R22, R50, R19, RZ ;  /* 0x0000001332167224 */ /* 0x000fe400078e02ff */
[C---:B------:R-:W-:Y:S02]  /*2550*/  IMAD R23, R51.reuse, R21, RZ ;  /* 0x0000001533177224 */ /* 0x040fe400078e02ff */
[----:B------:R-:W-:Y:S01]  /*2560*/  IMAD.MOV.U32 R52, RZ, RZ, R46 ;  /* 0x000000ffff347224 */ /* 0x000fe200078e002e */
[----:B------:R-:W-:Y:S01]  /*2570*/  IADD3 R22, P0, PT, R22, R47, RZ ;  /* 0x0000002f16167210 */ /* 0x000fe20007f1e0ff */
[-C--:B------:R-:W-:Y:S02]  /*2580*/  IMAD R46, R51, R19.reuse, RZ ;  /* 0x00000013332e7224 */ /* 0x080fe400078e02ff */
[----:B------:R-:W-:Y:S01]  /*2590*/  IMAD R47, R14, 0x8, R1 ;  /* 0x000000080e2f7824 */ /* 0x000fe200078e0201 */
[----:B------:R-:W-:Y:S01]  /*25a0*/  IADD3 R53, P1, PT, R23, R22, RZ ;  /* 0x0000001617357210 */ /* 0x000fe20007f3e0ff */
[----:B------:R-:W-:-:S04]  /*25b0*/  IMAD.HI.U32 R23, R50, R19, RZ ;  /* 0x0000001332177227 */ /* 0x000fc800078e00ff */
[----:B------:R-:W-:Y:S01]  /*25c0*/  IMAD.X R23, RZ, RZ, R23, P5 ;  /* 0x000000ffff177224 */ /* 0x000fe200028e0617 */
[----:B------:R0:W-:Y:S01]  /*25d0*/  STL.64 [R47], R52 ;  /* 0x000000342f007387 */ /* 0x0001e20000100a00 */
[----:B------:R-:W-:-:S04]  /*25e0*/  IMAD.HI.U32 R22, R51, R21, RZ ;  /* 0x0000001533167227 */ /* 0x000fc800078e00ff */
[----:B------:R-:W-:Y:S01]  /*25f0*/  VIADD R14, R14, 0x1 ;  /* 0x000000010e0e7836 */ /* 0x000fe20000000000 */
[----:B------:R-:W-:Y:S01]  /*2600*/  IADD3.X R23, P0, PT, R22, R23, RZ, P0, !PT ;  /* 0x0000001716177210 */ /* 0x000fe2000071e4ff */
[----:B------:R-:W-:-:S03]  /*2610*/  IMAD.HI.U32 R22, R51, R19, RZ ;  /* 0x0000001333167227 */ /* 0x000fc600078e00ff */
[----:B------:R-:W-:Y:S02]  /*2620*/  IADD3.X R46, P1, PT, R46, R23, RZ, P1, !PT ;  /* 0x000000172e2e7210 */ /* 0x000fe40000f3e4ff */
[----:B------:R-:W-:Y:S02]  /*2630*/  IADD3.X R22, PT, PT, R22, RZ, RZ, P0, !PT ;  /* 0x000000ff16167210 */ /* 0x000fe400007fe4ff */
[----:B------:R-:W-:-:S03]  /*2640*/  ISETP.NE.AND P0, PT, R13, -0xf, PT ;  /* 0xfffffff10d00780c */ /* 0x000fc60003f05270 */
[----:B0-----:R-:W-:-:S10]  /*2650*/  IMAD.X R47, RZ, RZ, R22, P1 ;  /* 0x000000ffff2f7224 */ /* 0x001fd400008e0616 */
[----:B------:R-:W-:Y:S05]  /*2660*/  @P0 BRA `(.L_x_38) ;  /* 0xfffffffc00940947 */ /* 0x000fea000383ffff */
[----:B------:R-:W-:Y:S05]  /*2670*/  BSYNC.RECONVERGENT B2 ;  /* 0x0000000000027941 */ /* 0x000fea0003800200 */
.L_x_37:
[----:B------:R-:W-:-:S07]  /*2680*/  IMAD.MOV.U32 R12, RZ, RZ, R20 ;  /* 0x000000ffff0c7224 */ /* 0x000fce00078e0014 */
.L_x_36:
[----:B------:R-:W-:Y:S05]  /*2690*/  BSYNC.RECONVERGENT B1 ;  /* 0x0000000000017941 */ /* 0x000fea0003800200 */
.L_x_35:
[----:B------:R-:W-:Y:S02]  /*26a0*/  LOP3.LUT P0, R19, R15, 0x3f, RZ, 0xc0, !PT ;  /* 0x0000003f0f137812 */ /* 0x000fe4000780c0ff */
[----:B------:R-:W-:-:S05]  /*26b0*/  IADD3 R12, PT, PT, R17, R12, RZ ;  /* 0x0000000c110c7210 */ /* 0x000fca0007ffe0ff */
[----:B------:R-:W-:-:S05]  /*26c0*/  IMAD.U32 R51, R12, 0x8, R1 ;  /* 0x000000080c337824 */ /* 0x000fca00078e0001 */
[----:B------:R0:W-:Y:S04]  /*26d0*/  STL.64 [R51+-0x78], R46 ;  /* 0xffff882e33007387 */ /* 0x0001e80000100a00 */
[----:B------:R-:W2:Y:S04]  /*26e0*/  @P0 LDL.64 R20, [R1+0x8] ;  /* 0x0000080001140983 */ /* 0x000ea80000100a00 */
[----:B------:R-:W3:Y:S04]  /*26f0*/  LDL.64 R12, [R1+0x10] ;  /* 0x00001000010c7983 */ /* 0x000ee80000100a00 */
[----:B------:R-:W0:Y:S01]  /*2700*/  LDL.64 R14, [R1+0x18] ;  /* 0x00001800010e7983 */ /* 0x000e220000100a00 */
[----:B------:R-:W-:Y:S01]  /*2710*/  BSSY.RECONVERGENT B1, `(.L_x_39) ;  /* 0x0000035000017945 */ /* 0x000fe20003800200 */
[----:B--2---:R-:W-:-:S02]  /*2720*/  @P0 SHF.R.U64 R49, R20, 0x1, R21 ;  /* 0x0000000114310819 */ /* 0x004fc40000001215 */
[----:B------:R-:W-:Y:S02]  /*2730*/  @P0 SHF.R.U32.HI R23, RZ, 0x1, R21 ;  /* 0x00000001ff170819 */ /* 0x000fe40000011615 */
[----:B------:R-:W-:Y:S02]  /*2740*/  @P0 LOP3.LUT R20, R19, 0x3f, RZ, 0x3c, !PT ;  /* 0x0000003f13140812 */ /* 0x000fe400078e3cff */
[C---:B---3--:R-:W-:Y:S02]  /*2750*/  @P0 SHF.L.U32 R48, R12.reuse, R19, RZ ;  /* 0x000000130c300219 */ /* 0x048fe400000006ff */
[----:B------:R-:W-:Y:S02]  /*2760*/  @P0 SHF.R.U64 R49, R49, R20, R23 ;  /* 0x0000001431310219 */ /* 0x000fe40000001217 */
[--C-:B------:R-:W-:Y:S02]  /*2770*/  @P0 SHF.R.U32.HI R17, RZ, 0x1, R13.reuse ;  /* 0x00000001ff110819 */ /* 0x100fe4000001160d */
[----:B------:R-:W-:-:S02]  /*2780*/  @P0 SHF.R.U64 R21, R12, 0x1, R13 ;  /* 0x000000010c150819 */ /* 0x000fc4000000120d */
[----:B------:R-:W-:Y:S02]  /*2790*/  @P0 SHF.L.U64.HI R22, R12, R19, R13 ;  /* 0x000000130c160219 */ /* 0x000fe4000001020d */
[-C--:B------:R-:W-:Y:S02]  /*27a0*/  @P0 SHF.R.U32.HI R23, RZ, R20.reuse, R23 ;  /* 0x00000014ff170219 */ /* 0x080fe40000011617 */
[----:B------:R-:W-:Y:S02]  /*27b0*/  @P0 LOP3.LUT R12, R48, R49, RZ, 0xfc, !PT ;  /* 0x00000031300c0212 */ /* 0x000fe400078efcff */
[----:B0-----:R-:W-:Y:S02]  /*27c0*/  @P0 SHF.L.U32 R46, R14, R19, RZ ;  /* 0x000000130e2e0219 */ /* 0x001fe400000006ff */
[----:B------:R-:W-:Y:S02]  /*27d0*/  @P0 SHF.R.U64 R21, R21, R20, R17 ;  /* 0x0000001415150219 */ /* 0x000fe40000001211 */
[----:B------:R-:W-:-:S02]  /*27e0*/  @P0 LOP3.LUT R13, R22, R23, RZ, 0xfc, !PT ;  /* 0x00000017160d0212 */ /* 0x000fc400078efcff */
[----:B------:R-:W-:Y:S01]  /*27f0*/  @P0 SHF.R.U32.HI R22, RZ, R20, R17 ;  /* 0x00000014ff160219 */ /* 0x000fe20000011611 */
[----:B------:R-:W-:Y:S01]  /*2800*/  IMAD.SHL.U32 R20, R12, 0x4, RZ ;  /* 0x000000040c147824 */ /* 0x000fe200078e00ff */
[----:B------:R-:W-:Y:S02]  /*2810*/  @P0 SHF.L.U64.HI R19, R14, R19, R15 ;  /* 0x000000130e130219 */ /* 0x000fe4000001020f */
[----:B------:R-:W-:Y:S02]  /*2820*/  @P0 LOP3.LUT R14, R46, R21, RZ, 0xfc, !PT ;  /* 0x000000152e0e0212 */ /* 0x000fe400078efcff */
[----:B------:R-:W-:Y:S02]  /*2830*/  SHF.L.U64.HI R12, R12, 0x2, R13 ;  /* 0x000000020c0c7819 */ /* 0x000fe4000001020d */
[----:B------:R-:W-:Y:S02]  /*2840*/  @P0 LOP3.LUT R15, R19, R22, RZ, 0xfc, !PT ;  /* 0x00000016130f0212 */ /* 0x000fe400078efcff */
[----:B------:R-:W-:-:S02]  /*2850*/  SHF.L.W.U32.HI R13, R13, 0x2, R14 ;  /* 0x000000020d0d7819 */ /* 0x000fc40000010e0e */
[----:B------:R-:W-:Y:S02]  /*2860*/  IADD3 RZ, P0, PT, RZ, -R20, RZ ;  /* 0x80000014ffff7210 */ /* 0x000fe40007f1e0ff */
[----:B------:R-:W-:Y:S02]  /*2870*/  LOP3.LUT R21, RZ, R12, RZ, 0x33, !PT ;  /* 0x0000000cff157212 */ /* 0x000fe400078e33ff */
[----:B------:R-:W-:Y:S02]  /*2880*/  SHF.L.W.U32.HI R14, R14, 0x2, R15 ;  /* 0x000000020e0e7819 */ /* 0x000fe40000010e0f */
[----:B------:R-:W-:Y:S02]  /*2890*/  LOP3.LUT R17, RZ, R13, RZ, 0x33, !PT ;  /* 0x0000000dff117212 */ /* 0x000fe400078e33ff */
[----:B------:R-:W-:Y:S02]  /*28a0*/  IADD3.X R21, P0, PT, RZ, R21, RZ, P0, !PT ;  /* 0x00000015ff157210 */ /* 0x000fe4000071e4ff */
[----:B------:R-:W-:-:S02]  /*28b0*/  LOP3.LUT R19, RZ, R14, RZ, 0x33, !PT ;  /* 0x0000000eff137212 */ /* 0x000fc400078e33ff */
[----:B------:R-:W-:Y:S02]  /*28c0*/  IADD3.X R22, P1, PT, RZ, R17, RZ, P0, !PT ;  /* 0x00000011ff167210 */ /* 0x000fe4000073e4ff */
[----:B------:R-:W-:-:S03]  /*28d0*/  ISETP.GT.U32.AND P5, PT, R13, -0x1, PT ;  /* 0xffffffff0d00780c */ /* 0x000fc60003fa4070 */
[----:B------:R-:W-:Y:S01]  /*28e0*/  IMAD.X R19, RZ, RZ, R19, P1 ;  /* 0x000000ffff137224 */ /* 0x000fe200008e0613 */
[----:B------:R-:W-:-:S04]  /*28f0*/  ISETP.GT.AND.EX P0, PT, R14, -0x1, PT, P5 ;  /* 0xffffffff0e00780c */ /* 0x000fc80003f04350 */
[----:B------:R-:W-:Y:S02]  /*2900*/  SEL R17, R14, R19, P0 ;  /* 0x000000130e117207 */ /* 0x000fe40000000000 */
[----:B------:R-:W-:Y:S02]  /*2910*/  SEL R22, R13, R22, P0 ;  /* 0x000000160d167207 */ /* 0x000fe40000000000 */
[----:B------:R-:W-:-:S04]  /*2920*/  ISETP.NE.U32.AND P1, PT, R17, RZ, PT ;  /* 0x000000ff1100720c */ /* 0x000fc80003f25070 */
[----:B------:R-:W-:Y:S02]  /*2930*/  SEL R13, R22, R17, !P1 ;  /* 0x00000011160d7207 */ /* 0x000fe40004800000 */
[----:B------:R-:W-:-:S04]  /*2940*/  @!P0 IADD3 R20, PT, PT, -R20, RZ, RZ ;  /* 0x000000ff14148210 */ /* 0x000fc80007ffe1ff */
[----:B------:R-:W0:Y:S02]  /*2950*/  FLO.U32 R13, R13 ;  /* 0x0000000d000d7300 */ /* 0x000e2400000e0000 */
[C---:B0-----:R-:W-:Y:S02]  /*2960*/  IADD3 R23, PT, PT, -R13.reuse, 0x1f, RZ ;  /* 0x0000001f0d177810 */ /* 0x041fe40007ffe1ff */
[----:B------:R-:W-:-:S03]  /*2970*/  IADD3 R19, PT, PT, -R13, 0x3f, RZ ;  /* 0x0000003f0d137810 */ /* 0x000fc60007ffe1ff */
[----:B------:R-:W-:Y:S01]  /*2980*/  @P1 IMAD.MOV R19, RZ, RZ, R23 ;  /* 0x000000ffff131224 */ /* 0x000fe200078e0217 */
[----:B------:R-:W-:-:S04]  /*2990*/  SEL R23, R12, R21, P0 ;  /* 0x000000150c177207 */ /* 0x000fc80000000000 */
        /* <DEDUP_REMOVED lines=12> */
.L_x_40:
[----:B------:R-:W-:Y:S05]  /*2a60*/  BSYNC.RECONVERGENT B1 ;  /* 0x0000000000017941 */ /* 0x000fea0003800200 */
.L_x_39:
[----:B------:R-:W-:Y:S01]  /*2a70*/  IMAD.WIDE.U32 R20, R22, 0x2168c235, RZ ;  /* 0x2168c23516147825 */ /* 0x000fe200078e00ff */
[----:B------:R-:W-:-:S03]  /*2a80*/  SHF.R.U32.HI R15, RZ, 0x1e, R15 ;  /* 0x0000001eff0f7819 */ /* 0x000fc6000001160f */
[----:B------:R-:W-:Y:S01]  /*2a90*/  IMAD.MOV.U32 R12, RZ, RZ, R21 ;  /* 0x000000ffff0c7224 */ /* 0x000fe200078e0015 */
[----:B------:R-:W-:Y:S01]  /*2aa0*/  IADD3 RZ, P1, PT, R20, R20, RZ ;  /* 0x0000001414ff7210 */ /* 0x000fe20007f3e0ff */
[----:B------:R-:W-:Y:S01]  /*2ab0*/  IMAD.MOV.U32 R13, RZ, RZ, RZ ;  /* 0x000000ffff0d7224 */ /* 0x000fe200078e00ff */
[----:B------:R-:W-:Y:S01]  /*2ac0*/  LEA.HI R14, R14, R15, RZ, 0x1 ;  /* 0x0000000f0e0e7211 */ /* 0x000fe200078f08ff */
[----:B------:R-:W-:-:S04]  /*2ad0*/  IMAD.HI.U32 R21, R17, -0x36f0255e, RZ ;  /* 0xc90fdaa211157827 */ /* 0x000fc800078e00ff */
[----:B------:R-:W-:-:S04]  /*2ae0*/  IMAD.WIDE.U32 R12, R22, -0x36f0255e, R12 ;  /* 0xc90fdaa2160c7825 */ /* 0x000fc800078e000c */
[C---:B------:R-:W-:Y:S02]  /*2af0*/  IMAD R23, R17.reuse, -0x36f0255e, RZ ;  /* 0xc90fdaa211177824 */ /* 0x040fe400078e02ff */
[----:B------:R-:W-:-:S04]  /*2b00*/  IMAD.WIDE.U32 R12, P5, R17, 0x2168c235, R12 ;  /* 0x2168c235110c7825 */ /* 0x000fc800078a000c */
[----:B------:R-:W-:Y:S01]  /*2b10*/  IMAD.X R17, RZ, RZ, R21, P5 ;  /* 0x000000ffff117224 */ /* 0x000fe200028e0615 */
[----:B------:R-:W-:Y:S02]  /*2b20*/  IADD3 R13, P5, PT, R23, R13, RZ ;  /* 0x0000000d170d7210 */ /* 0x000fe40007fbe0ff */
[----:B------:R-:W-:Y:S02]  /*2b30*/  IADD3.X RZ, P1, PT, R12, R12, RZ, P1, !PT ;  /* 0x0000000c0cff7210 */ /* 0x000fe40000f3e4ff */
[C---:B------:R-:W-:Y:S01]  /*2b40*/  ISETP.GT.U32.AND P6, PT, R13.reuse, RZ, PT ;  /* 0x000000ff0d00720c */ /* 0x040fe20003fc4070 */
[----:B------:R-:W-:Y:S01]  /*2b50*/  IMAD.X R17, RZ, RZ, R17, P5 ;  /* 0x000000ffff117224 */ /* 0x000fe200028e0611 */
[----:B------:R-:W-:-:S04]  /*2b60*/  IADD3.X R12, P5, PT, R13, R13, RZ, P1, !PT ;  /* 0x0000000d0d0c7210 */ /* 0x000fc80000fbe4ff */
[C---:B------:R-:W-:Y:S02]  /*2b70*/  ISETP.GT.AND.EX P1, PT, R17.reuse, RZ, PT, P6 ;  /* 0x000000ff1100720c */ /* 0x040fe40003f24360 */
[----:B------:R-:W-:Y:S02]  /*2b80*/  IADD3.X R20, PT, PT, R17, R17, RZ, P5, !PT ;  /* 0x0000001111147210 */ /* 0x000fe40002ffe4ff */
[----:B------:R-:W-:Y:S02]  /*2b90*/  SEL R12, R12, R13, P1 ;  /* 0x0000000d0c0c7207 */ /* 0x000fe40000800000 */
[----:B------:R-:W-:Y:S02]  /*2ba0*/  SEL R20, R20, R17, P1 ;  /* 0x0000001114147207 */ /* 0x000fe40000800000 */
[----:B------:R-:W-:-:S05]  /*2bb0*/  IADD3 R21, P5, PT, R12, 0x1, RZ ;  /* 0x000000010c157810 */ /* 0x000fca0007fbe0ff */
[----:B------:R-:W-:Y:S01]  /*2bc0*/  IMAD.X R12, RZ, RZ, R20, P5 ;  /* 0x000000ffff0c7224 */ /* 0x000fe200028e0614 */
[----:B------:R-:W-:Y:S02]  /*2bd0*/  SEL R20, RZ, 0xffffffff, !P1 ;  /* 0xffffffffff147807 */ /* 0x000fe40004800000 */
[----:B------:R-:W-:Y:S02]  /*2be0*/  LOP3.LUT P1, R16, R16, 0x80000000, RZ, 0xc0, !PT ;  /* 0x8000000010107812 */ /* 0x000fe4000782c0ff */
[----:B------:R-:W-:Y:S01]  /*2bf0*/  SHF.R.U64 R21, R21, 0xa, R12 ;  /* 0x0000000a15157819 */ /* 0x000fe2000000120c */
[----:B------:R-:W-:Y:S01]  /*2c00*/  IMAD.IADD R13, R20, 0x1, -R19 ;  /* 0x00000001140d7824 */ /* 0x000fe200078e0a13 */
[----:B------:R-:W-:Y:S02]  /*2c10*/  @!P0 LOP3.LUT R16, R16, 0x80000000, RZ, 0x3c, !PT ;  /* 0x8000000010108812 */ /* 0x000fe400078e3cff */
[----:B------:R-:W-:Y:S01]  /*2c20*/  IADD3 R21, P5, PT, R21, 0x1, RZ ;  /* 0x0000000115157810 */ /* 0x000fe20007fbe0ff */
[----:B------:R-:W-:-:S03]  /*2c30*/  IMAD.SHL.U32 R13, R13, 0x100000, RZ ;  /* 0x001000000d0d7824 */ /* 0x000fc600078e00ff */
[----:B------:R-:W-:-:S03]  /*2c40*/  LEA.HI.X R12, R12, RZ, RZ, 0x16, P5 ;  /* 0x000000ff0c0c7211 */ /* 0x000fc600028fb4ff */
[----:B------:R-:W-:Y:S01]  /*2c50*/  @P1 IMAD.MOV R14, RZ, RZ, -R14 ;  /* 0x000000ffff0e1224 */ /* 0x000fe200078e0a0e */
[--C-:B------:R-:W-:Y:S02]  /*2c60*/  SHF.R.U64 R21, R21, 0x1, R12.reuse ;  /* 0x0000000115157819 */ /* 0x100fe4000000120c */
[----:B------:R-:W-:Y:S02]  /*2c70*/  SHF.R.U32.HI R12, RZ, 0x1, R12 ;  /* 0x00000001ff0c7819 */ /* 0x000fe4000001160c */
[----:B------:R-:W-:-:S04]  /*2c80*/  IADD3 R21, P5, P6, RZ, RZ, R21 ;  /* 0x000000ffff157210 */ /* 0x000fc80007ebe015 */
[----:B------:R-:W-:-:S04]  /*2c90*/  IADD3.X R13, PT, PT, R13, 0x3fe00000, R12, P5, P6 ;  /* 0x3fe000000d0d7810 */ /* 0x000fc80002fec40c */
[----:B------:R-:W-:-:S07]  /*2ca0*/  LOP3.LUT R16, R13, R16, RZ, 0xfc, !PT ;  /* 0x000000100d107212 */ /* 0x000fce00078efcff */
.L_x_34:
[----:B------:R-:W-:Y:S01]  /*2cb0*/  IMAD.MOV.U32 R19, RZ, RZ, 0x0 ;  /* 0x00000000ff137424 */ /* 0x000fe200078e00ff */
[----:B------:R-:W-:Y:S01]  /*2cc0*/  MOV R50, R14 ;  /* 0x0000000e00327202 */ /* 0x000fe20000000f00 */
[----:B------:R-:W-:Y:S02]  /*2cd0*/  IMAD.MOV.U32 R46, RZ, RZ, R21 ;  /* 0x000000ffff2e7224 */ /* 0x000fe400078e0015 */
[----:B------:R-:W-:Y:S01]  /*2ce0*/  IMAD.MOV.U32 R47, RZ, RZ, R16 ;  /* 0x000000ffff2f7224 */ /* 0x000fe200078e0010 */
[----:B------:R-:W-:Y:S06]  /*2cf0*/  RET.REL.NODEC R18 `(_Z11norm_L2ex_1PdS_PiidiS_S_) ;  /* 0xffffffd012c07950 */ /* 0x000fec0003c3ffff */
.L_x_41:
        /* <DEDUP_REMOVED lines=16> */
.L_x_64:


//--------------------- .text._Z16rho_P0projectionPdS_iS_S_iiddS_ --------------------------
	.section	.text._Z16rho_P0projectionPdS_iS_S_iiddS_,"ax",@progbits
	.align	128
        .global         _Z16rho_P0projectionPdS_iS_S_iiddS_
        .type           _Z16rho_P0projectionPdS_iS_S_iiddS_,@function
        .size           _Z16rho_P0projectionPdS_iS_S_iiddS_,(.L_x_66 - _Z16rho_P0projectionPdS_iS_S_iiddS_)
        .other          _Z16rho_P0projectionPdS_iS_S_iiddS_,@"STO_CUDA_ENTRY STV_DEFAULT"
_Z16rho_P0projectionPdS_iS_S_iiddS_:
.text._Z16rho_P0projectionPdS_iS_S_iiddS_:
        /* <DEDUP_REMOVED lines=20> */
[----:B------:R-:W-:-:S05]  /*0140*/  @P0 IMAD.IADD R0, R0, 0x1, -R5 ;  /* 0x0000000100000824 */ /* 0x000fca00078e0a05 */
[----:B------:R-:W-:-:S13]  /*0150*/  ISETP.GE.U32.AND P0, PT, R0, R5, PT ;  /* 0x000000050000720c */ /* 0x000fda0003f06070 */
[----:B------:R-:W-:Y:S01]  /*0160*/  @P0 IMAD.IADD R0, R0, 0x1, -R5 ;  /* 0x0000000100000824 */ /* 0x000fe200078e0a05 */
[----:B------:R-:W-:-:S04]  /*0170*/  @!P1 LOP3.LUT R0, RZ, R5, RZ, 0x33, !PT ;  /* 0x00000005ff009212 */ /* 0x000fc800078e33ff */
[----:B------:R-:W-:-:S13]  /*0180*/  ISETP.NE.AND P0, PT, R0, RZ, PT ;  /* 0x000000ff0000720c */ /* 0x000fda0003f05270 */
[----:B------:R-:W-:Y:S05]  /*0190*/  @P0 BRA `(.L_x_43) ;  /* 0x0000000000740947 */ /* 0x000fea0003800000 */
[----:B------:R-:W0:Y:S01]  /*01a0*/  S2UR UR5, SR_CgaCtaId ;  /* 0x00000000000579c3 */ /* 0x000e220000008800 */
[----:B------:R-:W-:Y:S01]  /*01b0*/  UMOV UR4, 0x400 ;  /* 0x0000040000047882 */ /* 0x000fe20000000000 */
[----:B------:R-:W-:Y:S02]  /*01c0*/  IMAD.MOV.U32 R8, RZ, RZ, 0x20d63348 ;  /* 0x20d63348ff087424 */ /* 0x000fe400078e00ff */
[----:B------:R-:W-:Y:S02]  /*01d0*/  IMAD.MOV.U32 R9, RZ, RZ, 0x3fd3ecbf ;  /* 0x3fd3ecbfff097424 */ /* 0x000fe400078e00ff */
[----:B------:R-:W-:Y:S02]  /*01e0*/  IMAD.MOV.U32 R10, RZ, RZ, 0x20d63348 ;  /* 0x20d63348ff0a7424 */ /* 0x000fe400078e00ff */
[----:B------:R-:W-:Y:S02]  /*01f0*/  IMAD.MOV.U32 R11, RZ, RZ, 0x3fd3ecbf ;  /* 0x3fd3ecbfff0b7424 */ /* 0x000fe400078e00ff */
[----:B------:R-:W-:-:S02]  /*0200*/  IMAD.MOV.U32 R12, RZ, RZ, 0x6f94e65c ;  /* 0x6f94e65cff0c7424 */ /* 0x000fc400078e00ff */
[----:B------:R-:W-:Y:S02]  /*0210*/  IMAD.MOV.U32 R13, RZ, RZ, 0x3fe609a0 ;  /* 0x3fe609a0ff0d7424 */ /* 0x000fe400078e00ff */
[----:B------:R-:W-:Y:S02]  /*0220*/  IMAD.MOV.U32 R14, RZ, RZ, 0x20d63348 ;  /* 0x20d63348ff0e7424 */ /* 0x000fe400078e00ff */
[----:B------:R-:W-:Y:S02]  /*0230*/  IMAD.MOV.U32 R15, RZ, RZ, 0x3fd3ecbf ;  /* 0x3fd3ecbfff0f7424 */ /* 0x000fe400078e00ff */
[----:B------:R-:W-:Y:S02]  /*0240*/  IMAD.MOV.U32 R20, RZ, RZ, 0x6f94e65c ;  /* 0x6f94e65cff147424 */ /* 0x000fe400078e00ff */
[----:B------:R-:W-:Y:S02]  /*0250*/  IMAD.MOV.U32 R21, RZ, RZ, 0x3fe609a0 ;  /* 0x3fe609a0ff157424 */ /* 0x000fe400078e00ff */
[----:B------:R-:W-:Y:S01]  /*0260*/  IMAD.MOV.U32 R22, RZ, RZ, 0x6f94e65c ;  /* 0x6f94e65cff167424 */ /* 0x000fe200078e00ff */
[----:B0-----:R-:W-:Y:S01]  /*0270*/  ULEA UR4, UR5, UR4, 0x18 ;  /* 0x0000000405047291 */ /* 0x001fe2000f8ec0ff */
[----:B------:R-:W-:-:S02]  /*0280*/  IMAD.MOV.U32 R23, RZ, RZ, 0x3fe609a0 ;  /* 0x3fe609a0ff177424 */ /* 0x000fc400078e00ff */
[----:B------:R-:W-:Y:S02]  /*0290*/  IMAD.MOV.U32 R24, RZ, RZ, 0x20d63348 ;  /* 0x20d63348ff187424 */ /* 0x000fe400078e00ff */
[----:B------:R-:W-:Y:S02]  /*02a0*/  IMAD.MOV.U32 R25, RZ, RZ, 0x3fd3ecbf ;  /* 0x3fd3ecbfff197424 */ /* 0x000fe400078e00ff */
[----:B------:R-:W-:Y:S02]  /*02b0*/  IMAD.MOV.U32 R26, RZ, RZ, 0x6f94e65c ;  /* 0x6f94e65cff1a7424 */ /* 0x000fe400078e00ff */
[----:B------:R-:W-:Y:S01]  /*02c0*/  IMAD.MOV.U32 R27, RZ, RZ, 0x3fe609a0 ;  /* 0x3fe609a0ff1b7424 */ /* 0x000fe200078e00ff */
[----:B------:R0:W-:Y:S01]  /*02d0*/  STS.128 [UR4], R8 ;  /* 0x00000008ff007988 */ /* 0x0001e20008000c04 */
[----:B------:R-:W-:Y:S02]  /*02e0*/  IMAD.MOV.U32 R16, RZ, RZ, 0x0 ;  /* 0x00000000ff107424 */ /* 0x000fe400078e00ff */
[----:B------:R-:W-:Y:S01]  /*02f0*/  IMAD.MOV.U32 R17, RZ, RZ, 0x3fd00000 ;  /* 0x3fd00000ff117424 */ /* 0x000fe200078e00ff */
[----:B------:R0:W-:Y:S01]  /*0300*/  STS.128 [UR4+0x10], R12 ;  /* 0x0000100cff007988 */ /* 0x0001e20008000c04 */
[----:B------:R-:W-:-:S02]  /*0310*/  IMAD.MOV.U32 R18, RZ, RZ, 0x0 ;  /* 0x00000000ff127424 */ /* 0x000fc400078e00ff */
[----:B------:R-:W-:Y:S01]  /*0320*/  IMAD.MOV.U32 R19, RZ, RZ, 0x3fd00000 ;  /* 0x3fd00000ff137424 */ /* 0x000fe200078e00ff */
[----:B------:R0:W-:Y:S04]  /*0330*/  STS.128 [UR4+0x20], R20 ;  /* 0x00002014ff007988 */ /* 0x0001e80008000c04 */
[----:B------:R0:W-:Y:S04]  /*0340*/  STS.128 [UR4+0x30], R24 ;  /* 0x00003018ff007988 */ /* 0x0001e80008000c04 */
[----:B------:R0:W-:Y:S04]  /*0350*/  STS.128 [UR4+0x40], R16 ;  /* 0x00004010ff007988 */ /* 0x0001e80008000c04 */
[----:B------:R0:W-:Y:S02]  /*0360*/  STS.128 [UR4+0x50], R16 ;  /* 0x00005010ff007988 */ /* 0x0001e40008000c04 */
.L_x_43:
[----:B------:R-:W-:Y:S05]  /*0370*/  BSYNC.RECONVERGENT B0 ;  /* 0x0000000000007941 */ /* 0x000fea0003800200 */
.L_x_42:
[----:B------:R-:W1:Y:S01]  /*0380*/  LDCU UR4, c[0x0][0x390] ;  /* 0x00007200ff0477ac */ /* 0x000e620008000800 */
[----:B------:R-:W-:Y:S01]  /*0390*/  R2UR UR6, R1 ;  /* 0x00000000010672ca */ /* 0x000fe200000e0000 */
[----:B------:R-:W-:Y:S01]  /*03a0*/  BAR.SYNC.DEFER_BLOCKING 0x0 ;  /* 0x0000000000007b1d */ /* 0x000fe20000010000 */
[----:B-1----:R-:W-:-:S13]  /*03b0*/  ISETP.GE.AND P0, PT, R4, UR4, PT ;  /* 0x0000000404007c0c */ /* 0x002fda000bf06270 */
[----:B------:R-:W-:Y:S05]  /*03c0*/  @P0 EXIT ;  /* 0x000000000000094d */ /* 0x000fea0003800000 */
[----:B0-----:R-:W0:Y:S01]  /*03d0*/  LDC.64 R14, c[0x0][0x398] ;  /* 0x0000e600ff0e7b82 */ /* 0x001e220000000a00 */
[----:B------:R-:W0:Y:S01]  /*03e0*/  LDCU.64 UR10, c[0x0][0x358] ;  /* 0x00006b00ff0a77ac */ /* 0x000e220008000a00 */
[----:B------:R-:W1:Y:S01]  /*03f0*/  LDCU UR4, c[0x0][0x3a8] ;  /* 0x00007500ff0477ac */ /* 0x000e620008000800 */
[----:B0-----:R-:W2:Y:S04]  /*0400*/  LDG.E.64 R2, desc[UR10][R14.64+0x8] ;  /* 0x0000080a0e027981 */ /* 0x001ea8000c1e1b00 */
[----:B------:R-:W2:Y:S01]  /*0410*/  LDG.E.64 R6, desc[UR10][R14.64] ;  /* 0x0000000a0e067981 */ /* 0x000ea2000c1e1b00 */
[----:B-1----:R-:W0:Y:S01]  /*0420*/  I2F.F64 R8, UR4 ;  /* 0x0000000400087d12 */ /* 0x002e220008201c00 */
[----:B------:R-:W-:-:S07]  /*0430*/  IMAD.MOV.U32 R10, RZ, RZ, 0x1 ;  /* 0x00000001ff0a7424 */ /* 0x000fce00078e00ff */
[----:B0-----:R-:W0:Y:S02]  /*0440*/  MUFU.RCP64H R11, R9 ;  /* 0x00000009000b7308 */ /* 0x001e240000001800 */
[----:B0-----:R-:W-:-:S08]  /*0450*/  DFMA R12, -R8, R10, 1 ;  /* 0x3ff00000080c742b */ /* 0x001fd0000000010a */
[----:B------:R-:W-:-:S08]  /*0460*/  DFMA R12, R12, R12, R12 ;  /* 0x0000000c0c0c722b */ /* 0x000fd0000000000c */
[----:B------:R-:W-:-:S08]  /*0470*/  DFMA R12, R10, R12, R10 ;  /* 0x0000000c0a0c722b */ /* 0x000fd0000000000a */
[----:B------:R-:W-:-:S08]  /*0480*/  DFMA R10, -R8, R12, 1 ;  /* 0x3ff00000080a742b */ /* 0x000fd0000000010c */
[----:B------:R-:W-:Y:S02]  /*0490*/  DFMA R10, R12, R10, R12 ;  /* 0x0000000a0c0a722b */ /* 0x000fe4000000000c */
[----:B--2---:R-:W-:-:S08]  /*04a0*/  DADD R2, R2, -R6 ;  /* 0x0000000002027229 */ /* 0x004fd00000000806 */
[----:B------:R-:W-:Y:S02]  /*04b0*/  DMUL R28, R2, R10 ;  /* 0x0000000a021c7228 */ /* 0x000fe40000000000 */
[----:B------:R-:W-:-:S06]  /*04c0*/  FSETP.GEU.AND P1, PT, |R3|, 6.5827683646048100446e-37, PT ;  /* 0x036000000300780b */ /* 0x000fcc0003f2e200 */
[----:B------:R-:W-:-:S08]  /*04d0*/  DFMA R6, -R8, R28, R2 ;  /* 0x0000001c0806722b */ /* 0x000fd00000000102 */
[----:B------:R-:W-:-:S10]  /*04e0*/  DFMA R28, R10, R6, R28 ;  /* 0x000000060a1c722b */ /* 0x000fd4000000001c */
[----:B------:R-:W-:-:S05]  /*04f0*/  FFMA R0, RZ, R9, R29 ;  /* 0x00000009ff007223 */ /* 0x000fca000000001d */
[----:B------:R-:W-:-:S13]  /*0500*/  FSETP.GT.AND P0, PT, |R0|, 1.469367938527859385e-39, PT ;  /* 0x001000000000780b */ /* 0x000fda0003f04200 */
[----:B------:R-:W-:Y:S05]  /*0510*/  @P0 BRA P1, `(.L_x_44) ;  /* 0x0000000000200947 */ /* 0x000fea0000800000 */
[----:B------:R-:W-:Y:S01]  /*0520*/  IMAD.MOV.U32 R5, RZ, RZ, R2 ;  /* 0x000000ffff057224 */ /* 0x000fe200078e0002 */
[----:B------:R-:W-:Y:S01]  /*0530*/  MOV R0, 0x580 ;  /* 0x0000058000007802 */ /* 0x000fe20000000f00 */
[----:B------:R-:W-:Y:S02]  /*0540*/  IMAD.MOV.U32 R14, RZ, RZ, R3 ;  /* 0x000000ffff0e7224 */ /* 0x000fe400078e0003 */
[----:B------:R-:W-:Y:S02]  /*0550*/  IMAD.MOV.U32 R6, RZ, RZ, R8 ;  /* 0x000000ffff067224 */ /* 0x000fe400078e0008 */
[----:B------:R-:W-:-:S07]  /*0560*/  IMAD.MOV.U32 R7, RZ, RZ, R9 ;  /* 0x000000ffff077224 */ /* 0x000fce00078e0009 */
[----:B------:R-:W-:Y:S05]  /*0570*/  CALL.REL.NOINC `($__internal_0_$__cuda_sm20_div_rn_f64_full) ;  /* 0x0000001000d07944 */ /* 0x000fea0003c00000 */
[----:B------:R-:W-:Y:S02]  /*0580*/  IMAD.MOV.U32 R28, RZ, RZ, R14 ;  /* 0x000000ffff1c7224 */ /* 0x000fe400078e000e */
[----:B------:R-:W-:-:S07]  /*0590*/  IMAD.MOV.U32 R29, RZ, RZ, R15 ;  /* 0x000000ffff1d7224 */ /* 0x000fce00078e000f */
.L_x_44:
[----:B------:R-:W0:Y:S01]  /*05a0*/  LDC.64 R14, c[0x0][0x3a0] ;  /* 0x0000e800ff0e7b82 */ /* 0x000e220000000a00 */
        /* <DEDUP_REMOVED lines=27> */
.L_x_45:
[----:B------:R-:W0:Y:S01]  /*0760*/  LDC.64 R12, c[0x0][0x3b0] ;  /* 0x0000ec00ff0c7b82 */ /* 0x000e220000000a00 */
[----:B------:R-:W-:Y:S01]  /*0770*/  UMOV UR4, 0x6dc9c883 ;  /* 0x6dc9c88300047882 */ /* 0x000fe20000000000 */
[----:B------:R-:W-:Y:S01]  /*0780*/  UMOV UR5, 0x3fe45f30 ;  /* 0x3fe45f3000057882 */ /* 0x000fe20000000000 */
[----:B------:R-:W-:Y:S01]  /*0790*/  UMOV UR8, 0x54442d18 ;  /* 0x54442d1800087882 */ /* 0x000fe20000000000 */
[----:B------:R-:W-:Y:S01]  /*07a0*/  UMOV UR9, 0x3ff921fb ;  /* 0x3ff921fb00097882 */ /* 0x000fe20000000000 */
[----:B------:R-:W-:Y:S01]  /*07b0*/  UMOV UR12, 0x33145c00 ;  /* 0x33145c00000c7882 */ /* 0x000fe20000000000 */
[----:B------:R-:W-:Y:S01]  /*07c0*/  UMOV UR13, 0x3c91a626 ;  /* 0x3c91a626000d7882 */ /* 0x000fe20000000000 */
[----:B------:R-:W1:Y:S01]  /*07d0*/  LDCU.64 UR14, c[0x4][0x8] ;  /* 0x01000100ff0e77ac */ /* 0x000e620008000a00 */
[----:B------:R-:W2:Y:S01]  /*07e0*/  LDC.64 R24, c[0x0][0x380] ;  /* 0x0000e000ff187b82 */ /* 0x000ea20000000a00 */
[----:B------:R-:W-:-:S07]  /*07f0*/  UMOV UR16, 0x8 ;  /* 0x0000000800107882 */ /* 0x000fce0000000000 */
[----:B------:R-:W3:Y:S01]  /*0800*/  LDC.64 R10, c[0x0][0x388] ;  /* 0x0000e200ff0a7b82 */ /* 0x000ee20000000a00 */
[----:B0-----:R-:W-:-:S07]  /*0810*/  DMUL R2, R12, UR4 ;  /* 0x000000040c027c28 */ /* 0x001fce0008000000 */
[----:B------:R-:W0:Y:S01]  /*0820*/  LDC.64 R14, c[0x0][0x3c0] ;  /* 0x0000f000ff0e7b82 */ /* 0x000e220000000a00 */
[----:B------:R-:W-:Y:S01]  /*0830*/  DSETP.NEU.AND P0, PT, |R12|, +INF , PT ;  /* 0x7ff000000c00742a */ /* 0x000fe20003f0d200 */
[----:B------:R-:W-:Y:S02]  /*0840*/  UMOV UR5, 0x400 ;  /* 0x0000040000057882 */ /* 0x000fe40000000000 */
[----:B------:R-:W-:Y:S01]  /*0850*/  UIADD3 UR5, UPT, UPT, UR5, 0x40, URZ ;  /* 0x0000004005057890 */ /* 0x000fe2000fffe0ff */
[C---:B--2---:R-:W-:Y:S01]  /*0860*/  IMAD.WIDE R24, R4.reuse, 0x8, R24 ;  /* 0x0000000804187825 */ /* 0x044fe200078e0218 */
[----:B------:R-:W2:Y:S09]  /*0870*/  F2I.F64 R2, R2 ;  /* 0x0000000200027311 */ /* 0x000eb20000301100 */
[----:B------:R-:W-:Y:S01]  /*0880*/  VOTEU.ANY UP0, P0 ;  /* 0x0000000000ff7886 */ /* 0x000fe20000000100 */
[----:B------:R-:W-:Y:S01]  /*0890*/  PLOP3.LUT P0, PT, PT, PT, UP0, 0x80, 0x8 ;  /* 0x000000000008781c */ /* 0x000fe20003f0f008 */
[----:B---3--:R-:W-:Y:S01]  /*08a0*/  IMAD.WIDE R10, R4, 0x8, R10 ;  /* 0x00000008040a7825 */ /* 0x008fe200078e020a */
[----:B--2---:R-:W-:Y:S01]  /*08b0*/  R2UR UR4, R2 ;  /* 0x00000000020472ca */ /* 0x004fe200000e0000 */
[----:B------:R-:W-:-:S02]  /*08c0*/  DMUL R2, RZ, R12 ;  /* 0x0000000cff027228 */ /* 0x000fc40000000000 */
[----:B0-----:R-:W-:-:S08]  /*08d0*/  IMAD.WIDE R4, R4, 0x8, R14 ;  /* 0x0000000804047825 */ /* 0x001fd000078e020e */
[----:B------:R-:W-:Y:S02]  /*08e0*/  DSETP.LTU.OR P2, PT, |R12|, 2.14748364800000000000e+09, !P0 ;  /* 0x41e000000c00742a */ /* 0x000fe40004749600 */
[----:B------:R-:W0:Y:S01]  /*08f0*/  I2F.F64 R6, UR4 ;  /* 0x0000000400067d12 */ /* 0x000e220008201c00 */
[----:B------:R-:W-:-:S03]  /*0900*/  USEL UR7, UR4, URZ, UP0 ;  /* 0x000000ff04077287 */ /* 0x000fc60008000000 */
[----:B------:R-:W-:Y:S01]  /*0910*/  UMOV UR4, URZ ;  /* 0x000000ff00047c82 */ /* 0x000fe20008000000 */
[C---:B0-----:R-:W-:Y:S01]  /*0920*/  DFMA R8, R6.reuse, -UR8, R12 ;  /* 0x8000000806087c2b */ /* 0x041fe2000800000c */
[----:B------:R-:W0:Y:S07]  /*0930*/  S2UR UR8, SR_CgaCtaId ;  /* 0x00000000000879c3 */ /* 0x000e2e0000008800 */
[----:B------:R-:W-:Y:S01]  /*0940*/  DFMA R8, R6, -UR12, R8 ;  /* 0x8000000c06087c2b */ /* 0x000fe20008000008 */
[----:B------:R-:W-:Y:S01]  /*0950*/  UMOV UR12, 0x252049c0 ;  /* 0x252049c0000c7882 */ /* 0x000fe20000000000 */
[----:B------:R-:W-:-:S06]  /*0960*/  UMOV UR13, 0x397b839a ;  /* 0x397b839a000d7882 */ /* 0x000fcc0000000000 */
[----:B------:R-:W-:Y:S01]  /*0970*/  DFMA R8, R6, -UR12, R8 ;  /* 0x8000000c06087c2b */ /* 0x000fe20008000008 */
[----:B------:R-:W2:Y:S01]  /*0980*/  LDCU.64 UR12, c[0x0][0x3b8] ;  /* 0x00007700ff0c77ac */ /* 0x000ea20008000a00 */
[----:B0-----:R-:W-:-:S08]  /*0990*/  ULEA UR8, UR8, UR5, 0x18 ;  /* 0x0000000508087291 */ /* 0x001fd0000f8ec0ff */
[----:B------:R-:W-:Y:S02]  /*09a0*/  FSEL R0, R2, R8, !P0 ;  /* 0x0000000802007208 */ /* 0x000fe40004000000 */
[----:B-1----:R-:W-:-:S07]  /*09b0*/  FSEL R3, R3, R9, !P0 ;  /* 0x0000000903037208 */ /* 0x002fce0004000000 */
.L_x_52:
[----:B0-----:R-:W3:Y:S04]  /*09c0*/  LDG.E.64 R6, desc[UR10][R24.64] ;  /* 0x0000000a18067981 */ /* 0x001ee8000c1e1b00 */
[----:B------:R-:W4:Y:S01]  /*09d0*/  LDG.E.64 R12, desc[UR10][R10.64] ;  /* 0x0000000a0a0c7981 */ /* 0x000f22000c1e1b00 */
[----:B------:R-:W0:Y:S01]  /*09e0*/  S2UR UR9, SR_CgaCtaId ;  /* 0x00000000000979c3 */ /* 0x000e220000008800 */
[----:B------:R-:W-:Y:S01]  /*09f0*/  UMOV UR5, 0x400 ;  /* 0x0000040000057882 */ /* 0x000fe20000000000 */
[----:B------:R-:W-:Y:S02]  /*0a00*/  IMAD.U32 R2, RZ, RZ, UR4 ;  /* 0x00000004ff027e24 */ /* 0x000fe4000f8e00ff */
[----:B------:R-:W-:Y:S02]  /*0a10*/  IMAD.U32 R14, RZ, RZ, UR16 ;  /* 0x00000010ff0e7e24 */ /* 0x000fe4000f8e00ff */
[----:B------:R-:W-:-:S02]  /*0a20*/  IMAD.MOV.U32 R30, RZ, RZ, R0 ;  /* 0x000000ffff1e7224 */ /* 0x000fc400078e0000 */
[----:B------:R-:W-:Y:S01]  /*0a30*/  IMAD.MOV.U32 R31, RZ, RZ, R3 ;  /* 0x000000ffff1f7224 */ /* 0x000fe200078e0003 */
[----:B0-----:R-:W-:-:S09]  /*0a40*/  ULEA UR5, UR9, UR5, 0x18 ;  /* 0x0000000509057291 */ /* 0x001fd2000f8ec0ff */
[----:B------:R-:W0:Y:S04]  /*0a50*/  LDS.64 R8, [R2+UR5] ;  /* 0x0000000502087984 */ /* 0x000e280008000a00 */
[----:B------:R-:W1:Y:S01]  /*0a60*/  LDS.64 R14, [R14+UR5] ;  /* 0x000000050e0e7984 */ /* 0x000e620008000a00 */
[----:B------:R-:W-:Y:S01]  /*0a70*/  UMOV UR5, UR7 ;  /* 0x0000000700057c82 */ /* 0x000fe20008000000 */
[----:B---3--:R-:W-:Y:S02]  /*0a80*/  DFMA R6, R28, -0.5, R6 ;  /* 0xbfe000001c06782b */ /* 0x008fe40000000006 */
[----:B----4-:R-:W-:-:S06]  /*0a90*/  DFMA R12, R26, -0.5, R12 ;  /* 0xbfe000001a0c782b */ /* 0x010fcc000000000c */
[----:B0-----:R-:W-:Y:S02]  /*0aa0*/  DFMA R6, R8, R28, R6 ;  /* 0x0000001c0806722b */ /* 0x001fe40000000006 */
[----:B-1----:R-:W-:Y:S01]  /*0ab0*/  DFMA R8, R14, R26, R12 ;  /* 0x0000001a0e08722b */ /* 0x002fe2000000000c */
[----:B------:R-:W-:Y:S10]  /*0ac0*/  @P2 BRA `(.L_x_46) ;  /* 0x00000000001c2947 */ /* 0x000ff40003800000 */
[----:B------:R-:W0:Y:S01]  /*0ad0*/  LDC R18, c[0x0][0x3b0] ;  /* 0x0000ec00ff127b82 */ /* 0x000e220000000800 */
[----:B------:R-:W-:-:S07]  /*0ae0*/  MOV R2, 0xb10 ;  /* 0x00000b1000027802 */ /* 0x000fce0000000f00 */
[----:B------:R-:W1:Y:S02]  /*0af0*/  LDC R12, c[0x0][0x3b4] ;  /* 0x0000ed00ff0c7b82 */ /* 0x000e640000000800 */
[----:B012---:R-:W-:Y:S05]  /*0b00*/  CALL.REL.NOINC `($_Z16rho_P0projectionPdS_iS_S_iiddS_$__internal_trig_reduction_slowpathd) ;  /* 0x0000001000dc7944 */ /* 0x007fea0003c00000 */
[----:B------:R-:W-:Y:S01]  /*0b10*/  R2UR UR5, R14 ;  /* 0x000000000e0572ca */ /* 0x000fe200000e0000 */
[----:B------:R-:W-:Y:S02]  /*0b20*/  IMAD.MOV.U32 R30, RZ, RZ, R18 ;  /* 0x000000ffff1e7224 */ /* 0x000fe400078e0012 */
[----:B------:R-:W-:-:S12]  /*0b30*/  IMAD.MOV.U32 R31, RZ, RZ, R19 ;  /* 0x000000ffff1f7224 */ /* 0x000fd800078e0013 */
.L_x_46:
[----:B------:R-:W-:-:S04]  /*0b40*/  USHF.L.U32 UR9, UR5, 0x6, URZ ;  /* 0x0000000605097899 */ /* 0x000fc800080006ff */
[----:B------:R-:W-:-:S04]  /*0b50*/  ULOP3.LUT UR9, UR9, 0x40, URZ, 0xc0, !UPT ;  /* 0x0000004009097892 */ /* 0x000fc8000f8ec0ff */
[----:B------:R-:W-:-:S04]  /*0b60*/  UIADD3 UR9, UP0, UPT, UR9, UR14, URZ ;  /* 0x0000000e09097290 */ /* 0x000fc8000ff1e0ff */
[----:B------:R-:W-:Y:S02]  /*0b70*/  UIADD3.X UR17, UPT, UPT, URZ, UR15, URZ, UP0, !UPT ;  /* 0x0000000fff117290 */ /* 0x000fe400087fe4ff */
[----:B------:R-:W-:-:S04]  /*0b80*/  IMAD.U32 R36, RZ, RZ, UR9 ;  /* 0x00000009ff247e24 */ /* 0x000fc8000f8e00ff */
[----:B------:R-:W-:-:S05]  /*0b90*/  IMAD.U32 R37, RZ, RZ, UR17 ;  /* 0x00000011ff257e24 */ /* 0x000fca000f8e00ff */
[----:B------:R-:W3:Y:S04]  /*0ba0*/  LDG.E.128.CONSTANT R12, desc[UR10][R36.64] ;  /* 0x0000000a240c7981 */ /* 0x000ee8000c1e9d00 */
[----:B------:R-:W4:Y:S04]  /*0bb0*/  LDG.E.128.CONSTANT R16, desc[UR10][R36.64+0x10] ;  /* 0x0000100a24107981 */ /* 0x000f28000c1e9d00 */
[----:B------:R-:W5:Y:S01]  /*0bc0*/  LDG.E.128.CONSTANT R20, desc[UR10][R36.64+0x20] ;  /* 0x0000200a24147981 */ /* 0x000f62000c1e9d00 */
[----:B------:R-:W-:Y:S01]  /*0bd0*/  ULOP3.LUT UR9, UR5, 0x1, URZ, 0xc0, !UPT ;  /* 0x0000000105097892 */ /* 0x000fe2000f8ec0ff */
[----:B------:R-:W-:Y:S01]  /*0be0*/  IMAD.MOV.U32 R34, RZ, RZ, 0x20fd8164 ;  /* 0x20fd8164ff227424 */ /* 0x000fe200078e00ff */
[----:B------:R-:W-:Y:S01]  /*0bf0*/  DMUL R32, R30, R30 ;  /* 0x0000001e1e207228 */ /* 0x000fe20000000000 */
[----:B------:R-:W-:Y:S01]  /*0c00*/  IMAD.MOV.U32 R2, RZ, RZ, 0x3da8ff83 ;  /* 0x3da8ff83ff027424 */ /* 0x000fe200078e00ff */
[----:B------:R-:W-:-:S06]  /*0c10*/  UISETP.NE.U32.AND UP0, UPT, UR9, 0x1, UPT ;  /* 0x000000010900788c */ /* 0x000fcc000bf05070 */
[----:B------:R-:W-:Y:S01]  /*0c20*/  PLOP3.LUT P0, PT, PT, PT, UP0, 0x80, 0x8 ;  /* 0x000000000008781c */ /* 0x000fe20003f0f008 */
[----:B------:R-:W-:-:S03]  /*0c30*/  ULOP3.LUT UP0, URZ, UR5, 0x2, URZ, 0xc0, !UPT ;  /* 0x0000000205ff7892 */ /* 0x000fc6000f80c0ff */
[----:B------:R-:W-:Y:S02]  /*0c40*/  FSEL R34, R34, -8.06006814911005101289e+34, !P0 ;  /* 0xf9785eba22227808 */ /* 0x000fe40004000000 */
[----:B------:R-:W-:-:S06]  /*0c50*/  FSEL R35, -R2, 0.11223486810922622681, !P0 ;  /* 0x3de5db6502237808 */ /* 0x000fcc0004000100 */
[----:B---3--:R-:W-:-:S08]  /*0c60*/  DFMA R12, R32, R34, R12 ;  /* 0x00000022200c722b */ /* 0x008fd0000000000c */
[----:B------:R-:W-:-:S08]  /*0c70*/  DFMA R12, R32, R12, R14 ;  /* 0x0000000c200c722b */ /* 0x000fd0000000000e */
[----:B----4-:R-:W-:-:S08]  /*0c80*/  DFMA R12, R32, R12, R16 ;  /* 0x0000000c200c722b */ /* 0x010fd00000000010 */
[----:B------:R-:W-:-:S08]  /*0c90*/  DFMA R12, R32, R12, R18 ;  /* 0x0000000c200c722b */ /* 0x000fd00000000012 */
[----:B-----5:R-:W-:-:S08]  /*0ca0*/  DFMA R12, R32, R12, R20 ;  /* 0x0000000c200c722b */ /* 0x020fd00000000014 */
[----:B------:R-:W-:-:S08]  /*0cb0*/  DFMA R12, R32, R12, R22 ;  /* 0x0000000c200c722b */ /* 0x000fd00000000016 */
[----:B------:R-:W-:Y:S02]  /*0cc0*/  DFMA R14, R12, R30, R30 ;  /* 0x0000001e0c0e722b */ /* 0x000fe4000000001e */
[----:B------:R-:W-:-:S10]  /*0cd0*/  DFMA R12, R32, R12, 1 ;  /* 0x3ff00000200c742b */ /* 0x000fd4000000000c */
[----:B------:R-:W-:Y:S02]  /*0ce0*/  FSEL R14, R12, R14, !P0 ;  /* 0x0000000e0c0e7208 */ /* 0x000fe40004000000 */
[----:B------:R-:W-:Y:S02]  /*0cf0*/  FSEL R15, R13, R15, !P0 ;  /* 0x0000000f0d0f7208 */ /* 0x000fe40004000000 */
[----:B------:R-:W-:-:S04]  /*0d00*/  PLOP3.LUT P0, PT, PT, PT, UP0, 0x80, 0x8 ;  /* 0x000000000008781c */ /* 0x000fc80003f0f008 */
[----:B------:R-:W-:-:S10]  /*0d10*/  DADD R12, RZ, -R14 ;  /* 0x00000000ff0c7229 */ /* 0x000fd4000000080e */
[----:B------:R-:W-:Y:S02]  /*0d20*/  FSEL R30, R14, R12, !P0 ;  /* 0x0000000c0e1e7208 */ /* 0x000fe40004000000 */
[----:B------:R-:W-:-:S06]  /*0d30*/  FSEL R31, R15, R13, !P0 ;  /* 0x0000000d0f1f7208 */ /* 0x000fcc0004000000 */
[----:B------:R-:W-:-:S14]  /*0d40*/  DSETP.NEU.AND P3, PT, |R30|, +INF , PT ;  /* 0x7ff000001e00742a */ /* 0x000fdc0003f6d200 */
[----:B------:R-:W-:Y:S01]  /*0d50*/  @!P3 DMUL R32, RZ, R30 ;  /* 0x0000001eff20b228 */ /* 0x000fe20000000000 */
[----:B------:R-:W-:Y:S01]  /*0d60*/  @!P3 IMAD.MOV.U32 R2, RZ, RZ, 0x1 ;  /* 0x00000001ff02b424 */ /* 0x000fe200078e00ff */
[----:B------:R-:W-:Y:S09]  /*0d70*/  @!P3 BRA `(.L_x_47) ;  /* 0x000000000060b947 */ /* 0x000ff20003800000 */
[----:B------:R-:W-:Y:S01]  /*0d80*/  UMOV UR18, 0x6dc9c883 ;  /* 0x6dc9c88300127882 */ /* 0x000fe20000000000 */
[----:B------:R-:W-:Y:S01]  /*0d90*/  UMOV UR19, 0x3fe45f30 ;  /* 0x3fe45f3000137882 */ /* 0x000fe20000000000 */
[C---:B------:R-:W-:Y:S02]  /*0da0*/  DSETP.GE.AND P0, PT, |R30|.reuse, 2.14748364800000000000e+09, PT ;  /* 0x41e000001e00742a */ /* 0x040fe40003f06200 */
[----:B------:R-:W-:Y:S01]  /*0db0*/  DMUL R12, R30, UR18 ;  /* 0x000000121e0c7c28 */ /* 0x000fe20008000000 */
[----:B------:R-:W-:Y:S01]  /*0dc0*/  UMOV UR18, 0x54442d18 ;  /* 0x54442d1800127882 */ /* 0x000fe20000000000 */
[----:B------:R-:W-:-:S04]  /*0dd0*/  UMOV UR19, 0x3ff921fb ;  /* 0x3ff921fb00137882 */ /* 0x000fc80000000000 */
        /* <DEDUP_REMOVED lines=13> */
[----:B--2---:R-:W-:Y:S05]  /*0eb0*/  CALL.REL.NOINC `($_Z16rho_P0projectionPdS_iS_S_iiddS_$__internal_trig_reduction_slowpathd) ;  /* 0x0000000c00f07944 */ /* 0x004fea0003c00000 */
[----:B------:R-:W-:Y:S02]  /*0ec0*/  IMAD.MOV.U32 R2, RZ, RZ, R14 ;  /* 0x000000ffff027224 */ /* 0x000fe400078e000e */
[----:B------:R-:W-:Y:S02]  /*0ed0*/  IMAD.MOV.U32 R32, RZ, RZ, R18 ;  /* 0x000000ffff207224 */ /* 0x000fe400078e0012 */
[----:B------:R-:W-:-:S07]  /*0ee0*/  IMAD.MOV.U32 R33, RZ, RZ, R19 ;  /* 0x000000ffff217224 */ /* 0x000fce00078e0013 */
.L_x_48:
[----:B------:R-:W-:-:S07]  /*0ef0*/  VIADD R2, R2, 0x1 ;  /* 0x0000000102027836 */ /* 0x000fce0000000000 */
.L_x_47:
[----:B------:R-:W-:-:S05]  /*0f00*/  IMAD.SHL.U32 R12, R2, 0x40, RZ ;  /* 0x00000040020c7824 */ /* 0x000fca00078e00ff */
[----:B------:R-:W-:-:S04]  /*0f10*/  LOP3.LUT R12, R12, 0x40, RZ, 0xc0, !PT ;  /* 0x000000400c0c7812 */ /* 0x000fc800078ec0ff */
[----:B------:R-:W-:-:S05]  /*0f20*/  IADD3 R36, P0, PT, R12, UR14, RZ ;  /* 0x0000000e0c247c10 */ /* 0x000fca000ff1e0ff */
[----:B------:R-:W-:-:S05]  /*0f30*/  IMAD.X R37, RZ, RZ, UR15, P0 ;  /* 0x0000000fff257e24 */ /* 0x000fca00080e06ff */
[----:B------:R-:W3:Y:S01]  /*0f40*/  LDG.E.128.CONSTANT R12, desc[UR10][R36.64] ;  /* 0x0000000a240c7981 */ /* 0x000ee2000c1e9d00 */
[----:B------:R-:W-:Y:S01]  /*0f50*/  LOP3.LUT R16, R2, 0x1, RZ, 0xc0, !PT ;  /* 0x0000000102107812 */ /* 0x000fe200078ec0ff */
[----:B------:R-:W-:Y:S01]  /*0f60*/  IMAD.MOV.U32 R17, RZ, RZ, 0x20fd8164 ;  /* 0x20fd8164ff117424 */ /* 0x000fe200078e00ff */
[----:B------:R-:W-:Y:S01]  /*0f70*/  DMUL R34, R32, R32 ;  /* 0x0000002020227228 */ /* 0x000fe20000000000 */
[----:B------:R-:W-:Y:S01]  /*0f80*/  IMAD.MOV.U32 R18, RZ, RZ, 0x3da8ff83 ;  /* 0x3da8ff83ff127424 */ /* 0x000fe200078e00ff */
[----:B------:R-:W-:Y:S01]  /*0f90*/  ISETP.NE.U32.AND P0, PT, R16, 0x1, PT ;  /* 0x000000011000780c */ /* 0x000fe20003f05070 */
[----:B------:R-:W4:Y:S03]  /*0fa0*/  LDG.E.128.CONSTANT R20, desc[UR10][R36.64+0x20] ;  /* 0x0000200a24147981 */ /* 0x000f26000c1e9d00 */
[----:B------:R-:W-:Y:S02]  /*0fb0*/  FSEL R16, R17, -8.06006814911005101289e+34, !P0 ;  /* 0xf9785eba11107808 */ /* 0x000fe40004000000 */
[----:B------:R-:W-:-:S06]  /*0fc0*/  FSEL R17, -R18, 0.11223486810922622681, !P0 ;  /* 0x3de5db6512117808 */ /* 0x000fcc0004000100 */
[C---:B---3--:R-:W-:Y:S01]  /*0fd0*/  DFMA R12, R34.reuse, R16, R12 ;  /* 0x00000010220c722b */ /* 0x048fe2000000000c */
[----:B------:R-:W3:Y:S07]  /*0fe0*/  LDG.E.128.CONSTANT R16, desc[UR10][R36.64+0x10] ;  /* 0x0000100a24107981 */ /* 0x000eee000c1e9d00 */
        /* <DEDUP_REMOVED lines=8> */
[----:B------:R-:W-:-:S06]  /*1070*/  FSEL R15, R13, R33, !P0 ;  /* 0x000000210d0f7208 */ /* 0x000fcc0004000000 */
[----:B------:R-:W-:Y:S01]  /*1080*/  DADD R12, RZ, -R14 ;  /* 0x00000000ff0c7229 */ /* 0x000fe2000000080e */
[----:B------:R-:W-:Y:S01]  /*1090*/  LOP3.LUT P0, RZ, R2, 0x2, RZ, 0xc0, !PT ;  /* 0x0000000202ff7812 */ /* 0x000fe2000780c0ff */
[----:B------:R-:W-:-:S08]  /*10a0*/  @!P3 DMUL R34, RZ, R30 ;  /* 0x0000001eff22b228 */ /* 0x000fd00000000000 */
[----:B------:R-:W-:Y:S02]  /*10b0*/  FSEL R32, R14, R12, !P0 ;  /* 0x0000000c0e207208 */ /* 0x000fe40004000000 */
[----:B------:R-:W-:Y:S01]  /*10c0*/  FSEL R33, R15, R13, !P0 ;  /* 0x0000000d0f217208 */ /* 0x000fe20004000000 */
[----:B------:R-:W-:-:S05]  /*10d0*/  @!P3 IMAD.MOV.U32 R2, RZ, RZ, RZ ;  /* 0x000000ffff02b224 */ /* 0x000fca00078e00ff */
[----:B------:R-:W-:Y:S01]  /*10e0*/  DFMA R32, R6, R32, 2 ;  /* 0x400000000620742b */ /* 0x000fe20000000020 */
[----:B------:R-:W-:Y:S10]  /*10f0*/  @!P3 BRA `(.L_x_49) ;  /* 0x00000000005cb947 */ /* 0x000ff40003800000 */
        /* <DEDUP_REMOVED lines=23> */
.L_x_49:
[----:B------:R-:W-:-:S05]  /*1270*/  IMAD.SHL.U32 R12, R2, 0x40, RZ ;  /* 0x00000040020c7824 */ /* 0x000fca00078e00ff */
[----:B------:R-:W-:-:S04]  /*1280*/  LOP3.LUT R12, R12, 0x40, RZ, 0xc0, !PT ;  /* 0x000000400c0c7812 */ /* 0x000fc800078ec0ff */
[----:B------:R-:W-:-:S05]  /*1290*/  IADD3 R20, P0, PT, R12, UR14, RZ ;  /* 0x0000000e0c147c10 */ /* 0x000fca000ff1e0ff */
[----:B------:R-:W-:-:S05]  /*12a0*/  IMAD.X R21, RZ, RZ, UR15, P0 ;  /* 0x0000000fff157e24 */ /* 0x000fca00080e06ff */
[----:B------:R-:W3:Y:S04]  /*12b0*/  LDG.E.128.CONSTANT R12, desc[UR10][R20.64] ;  /* 0x0000000a140c7981 */ /* 0x000ee8000c1e9d00 */
[----:B------:R-:W4:Y:S04]  /*12c0*/  LDG.E.128.CONSTANT R16, desc[UR10][R20.64+0x10] ;  /* 0x0000100a14107981 */ /* 0x000f28000c1e9d00 */
[----:B------:R-:W5:Y:S01]  /*12d0*/  LDG.E.128.CONSTANT R20, desc[UR10][R20.64+0x20] ;  /* 0x0000200a14147981 */ /* 0x000f62000c1e9d00 */
[----:B------:R-:W-:Y:S01]  /*12e0*/  LOP3.LUT R30, R2, 0x1, RZ, 0xc0, !PT ;  /* 0x00000001021e7812 */ /* 0x000fe200078ec0ff */
[----:B------:R-:W-:Y:S01]  /*12f0*/  IMAD.MOV.U32 R31, RZ, RZ, 0x3da8ff83 ;  /* 0x3da8ff83ff1f7424 */ /* 0x000fe200078e00ff */
[----:B------:R-:W-:Y:S01]  /*1300*/  DMUL R36, R34, R34 ;  /* 0x0000002222247228 */ /* 0x000fe20000000000 */
[----:B------:R-:W-:Y:S01]  /*1310*/  UMOV UR18, 0xfefa39ef ;  /* 0xfefa39ef00127882 */ /* 0x000fe20000000000 */
[----:B------:R-:W-:Y:S01]  /*1320*/  ISETP.NE.U32.AND P0, PT, R30, 0x1, PT ;  /* 0x000000011e00780c */ /* 0x000fe20003f05070 */
[----:B------:R-:W-:Y:S01]  /*1330*/  IMAD.MOV.U32 R30, RZ, RZ, 0x20fd8164 ;  /* 0x20fd8164ff1e7424 */ /* 0x000fe200078e00ff */
[----:B------:R-:W-:Y:S01]  /*1340*/  UMOV UR19, 0x3fe62e42 ;  /* 0x3fe62e4200137882 */ /* 0x000fe20000000000 */
[----:B------:R-:W-:Y:S01]  /*1350*/  BSSY.RECONVERGENT B0, `(.L_x_50) ;  /* 0x000004b000007945 */ /* 0x000fe20003800200 */
[----:B------:R-:W-:-:S02]  /*1360*/  FSEL R31, -R31, 0.11223486810922622681, !P0 ;  /* 0x3de5db651f1f7808 */ /* 0x000fc40004000100 */
[----:B------:R-:W-:-:S06]  /*1370*/  FSEL R30, R30, -8.06006814911005101289e+34, !P0 ;  /* 0xf9785eba1e1e7808 */ /* 0x000fcc0004000000 */
[----:B---3--:R-:W-:-:S08]  /*1380*/  DFMA R12, R36, R30, R12 ;  /* 0x0000001e240c722b */ /* 0x008fd0000000000c */
[----:B------:R-:W-:-:S08]  /*1390*/  DFMA R12, R36, R12, R14 ;  /* 0x0000000c240c722b */ /* 0x000fd0000000000e */
[----:B----4-:R-:W-:Y:S02]  /*13a0*/  DFMA R16, R36, R12, R16 ;  /* 0x0000000c2410722b */ /* 0x010fe40000000010 */
[----:B------:R-:W-:-:S06]  /*13b0*/  DMUL R12, R8, R8 ;  /* 0x00000008080c7228 */ /* 0x000fcc0000000000 */
[----:B------:R-:W-:Y:S02]  /*13c0*/  DFMA R16, R36, R16, R18 ;  /* 0x000000102410722b */ /* 0x000fe40000000012 */
[----:B------:R-:W-:Y:S01]  /*13d0*/  DFMA R6, R6, -R6, -R12 ;  /* 0x800000060606722b */ /* 0x000fe2000000080c */
[----:B------:R-:W-:Y:S02]  /*13e0*/  IMAD.MOV.U32 R12, RZ, RZ, 0x652b82fe ;  /* 0x652b82feff0c7424 */ /* 0x000fe400078e00ff */
[----:B------:R-:W-:-:S03]  /*13f0*/  IMAD.MOV.U32 R13, RZ, RZ, 0x3ff71547 ;  /* 0x3ff71547ff0d7424 */ /* 0x000fc600078e00ff */
[----:B-----5:R-:W-:-:S03]  /*1400*/  DFMA R20, R36, R16, R20 ;  /* 0x000000102414722b */ /* 0x020fc60000000014 */
[----:B------:R-:W-:-:S05]  /*1410*/  DFMA R12, R6, R12, 6.75539944105574400000e+15 ;  /* 0x43380000060c742b */ /* 0x000fca000000000c */
[----:B------:R-:W-:-:S03]  /*1420*/  DFMA R20, R36, R20, R22 ;  /* 0x000000142414722b */ /* 0x000fc60000000016 */
[----:B------:R-:W-:-:S05]  /*1430*/  DADD R14, R12, -6.75539944105574400000e+15 ;  /* 0xc33800000c0e7429 */ /* 0x000fca0000000000 */
[----:B------:R-:W-:Y:S02]  /*1440*/  DFMA R34, R20, R34, R34 ;  /* 0x000000221422722b */ /* 0x000fe40000000022 */
[----:B------:R-:W-:Y:S02]  /*1450*/  DFMA R20, R36, R20, 1 ;  /* 0x3ff000002414742b */ /* 0x000fe40000000014 */
[----:B------:R-:W-:Y:S01]  /*1460*/  DFMA R16, R14, -UR18, R6 ;  /* 0x800000120e107c2b */ /* 0x000fe20008000006 */
[----:B------:R-:W-:Y:S01]  /*1470*/  UMOV UR18, 0x3b39803f ;  /* 0x3b39803f00127882 */ /* 0x000fe20000000000 */
[----:B------:R-:W-:-:S06]  /*1480*/  UMOV UR19, 0x3c7abc9e ;  /* 0x3c7abc9e00137882 */ /* 0x000fcc0000000000 */
[----:B------:R-:W-:Y:S01]  /*1490*/  DFMA R14, R14, -UR18, R16 ;  /* 0x800000120e0e7c2b */ /* 0x000fe20008000010 */
[----:B------:R-:W-:Y:S01]  /*14a0*/  UMOV UR18, 0x69ce2bdf ;  /* 0x69ce2bdf00127882 */ /* 0x000fe20000000000 */
[----:B------:R-:W-:Y:S01]  /*14b0*/  IMAD.MOV.U32 R16, RZ, RZ, -0x35dec16 ;  /* 0xfca213eaff107424 */ /* 0x000fe200078e00ff */
[----:B------:R-:W-:Y:S01]  /*14c0*/  UMOV UR19, 0x3e5ade15 ;  /* 0x3e5ade1500137882 */ /* 0x000fe20000000000 */
[----:B------:R-:W-:Y:S01]  /*14d0*/  IMAD.MOV.U32 R17, RZ, RZ, 0x3e928af3 ;  /* 0x3e928af3ff117424 */ /* 0x000fe200078e00ff */
[----:B------:R-:W-:Y:S02]  /*14e0*/  FSEL R20, R20, R34, !P0 ;  /* 0x0000002214147208 */ /* 0x000fe40004000000 */
[----:B------:R-:W-:Y:S02]  /*14f0*/  FSEL R21, R21, R35, !P0 ;  /* 0x0000002315157208 */ /* 0x000fe40004000000 */
[----:B------:R-:W-:Y:S01]  /*1500*/  LOP3.LUT P0, RZ, R2, 0x2, RZ, 0xc0, !PT ;  /* 0x0000000202ff7812 */ /* 0x000fe2000780c0ff */
[----:B------:R-:W-:Y:S01]  /*1510*/  DFMA R16, R14, UR18, R16 ;  /* 0x000000120e107c2b */ /* 0x000fe20008000010 */
[----:B------:R-:W-:Y:S01]  /*1520*/  UMOV UR18, 0x62401315 ;  /* 0x6240131500127882 */ /* 0x000fe20000000000 */
[----:B------:R-:W-:-:S06]  /*1530*/  UMOV UR19, 0x3ec71dee ;  /* 0x3ec71dee00137882 */ /* 0x000fcc0000000000 */
[----:B------:R-:W-:Y:S01]  /*1540*/  DFMA R16, R14, R16, UR18 ;  /* 0x000000120e107e2b */ /* 0x000fe20008000010 */
        /* <DEDUP_REMOVED lines=20> */
[----:B------:R-:W-:-:S08]  /*1690*/  DFMA R16, R14, R16, UR18 ;  /* 0x000000120e107e2b */ /* 0x000fd00008000010 */
[----:B------:R-:W-:Y:S02]  /*16a0*/  DFMA R18, R14, R16, 1 ;  /* 0x3ff000000e12742b */ /* 0x000fe40000000010 */
[----:B------:R-:W-:-:S06]  /*16b0*/  DADD R16, RZ, -R20 ;  /* 0x00000000ff107229 */ /* 0x000fcc0000000814 */
[----:B------:R-:W-:-:S04]  /*16c0*/  DFMA R14, R14, R18, 1 ;  /* 0x3ff000000e0e742b */ /* 0x000fc80000000012 */
[----:B------:R-:W-:Y:S02]  /*16d0*/  FSEL R16, R20, R16, !P0 ;  /* 0x0000001014107208 */ /* 0x000fe40004000000 */
[----:B------:R-:W-:Y:S02]  /*16e0*/  FSEL R17, R21, R17, !P0 ;  /* 0x0000001115117208 */ /* 0x000fe40004000000 */
[----:B------:R-:W-:-:S04]  /*16f0*/  FSETP.GEU.AND P0, PT, |R7|, 4.1917929649353027344, PT ;  /* 0x4086232b0700780b */ /* 0x000fc80003f0e200 */
[----:B------:R-:W-:Y:S01]  /*1700*/  DFMA R32, R8, R16, R32 ;  /* 0x000000100820722b */ /* 0x000fe20000000020 */
[----:B------:R-:W-:Y:S02]  /*1710*/  IMAD R9, R12, 0x100000, R15 ;  /* 0x001000000c097824 */ /* 0x000fe400078e020f */
[----:B------:R-:W-:-:S06]  /*1720*/  IMAD.MOV.U32 R8, RZ, RZ, R14 ;  /* 0x000000ffff087224 */ /* 0x000fcc00078e000e */
[----:B------:R-:W-:Y:S05]  /*1730*/  @!P0 BRA `(.L_x_51) ;  /* 0x0000000000308947 */ /* 0x000fea0003800000 */
[----:B------:R-:W-:Y:S01]  /*1740*/  FSETP.GEU.AND P1, PT, |R7|, 4.2275390625, PT ;  /* 0x408748000700780b */ /* 0x000fe20003f2e200 */
[C---:B------:R-:W-:Y:S02]  /*1750*/  DADD R8, R6.reuse, +INF ;  /* 0x7ff0000006087429 */ /* 0x040fe40000000000 */
[----:B------:R-:W-:-:S08]  /*1760*/  DSETP.GEU.AND P0, PT, R6, RZ, PT ;  /* 0x000000ff0600722a */ /* 0x000fd00003f0e000 */
[----:B------:R-:W-:Y:S02]  /*1770*/  FSEL R8, R8, RZ, P0 ;  /* 0x000000ff08087208 */ /* 0x000fe40000000000 */
[----:B------:R-:W-:Y:S02]  /*1780*/  @!P1 LEA.HI R2, R12, R12, RZ, 0x1 ;  /* 0x0000000c0c029211 */ /* 0x000fe400078f08ff */
[----:B------:R-:W-:Y:S02]  /*1790*/  FSEL R9, R9, RZ, P0 ;  /* 0x000000ff09097208 */ /* 0x000fe40000000000 */
[----:B------:R-:W-:-:S05]  /*17a0*/  @!P1 SHF.R.S32.HI R7, RZ, 0x1, R2 ;  /* 0x00000001ff079819 */ /* 0x000fca0000011402 */
[----:B------:R-:W-:Y:S02]  /*17b0*/  @!P1 IMAD.IADD R6, R12, 0x1, -R7 ;  /* 0x000000010c069824 */ /* 0x000fe400078e0a07 */
[----:B------:R-:W-:-:S03]  /*17c0*/  @!P1 IMAD R15, R7, 0x100000, R15 ;  /* 0x00100000070f9824 */ /* 0x000fc600078e020f */
[----:B------:R-:W-:Y:S01]  /*17d0*/  @!P1 LEA R7, R6, 0x3ff00000, 0x14 ;  /* 0x3ff0000006079811 */ /* 0x000fe200078ea0ff */
[----:B------:R-:W-:-:S06]  /*17e0*/  @!P1 IMAD.MOV.U32 R6, RZ, RZ, RZ ;  /* 0x000000ffff069224 */ /* 0x000fcc00078e00ff */
[----:B------:R-:W-:-:S11]  /*17f0*/  @!P1 DMUL R8, R14, R6 ;  /* 0x000000060e089228 */ /* 0x000fd60000000000 */
.L_x_51:
[----:B--2---:R-:W-:Y:S05]  /*1800*/  BSYNC.RECONVERGENT B0 ;  /* 0x0000000000007941 */ /* 0x004fea0003800200 */
.L_x_50:
[----:B------:R-:W2:Y:S01]  /*1810*/  LDG.E.64 R6, desc[UR10][R4.64] ;  /* 0x0000000a04067981 */ /* 0x000ea2000c1e1b00 */
[----:B------:R-:W-:Y:S01]  /*1820*/  DFMA R32, R8, UR12, R32 ;  /* 0x0000000c08207c2b */ /* 0x000fe20008000020 */
[----:B------:R-:W-:Y:S02]  /*1830*/  UIADD3 UR16, UPT, UPT, UR16, 0x10, URZ ;  /* 0x0000001010107890 */ /* 0x000fe4000fffe0ff */
[----:B------:R-:W2:Y:S01]  /*1840*/  LDS.64 R12, [UR8] ;  /* 0x00000008ff0c7984 */ /* 0x000ea20008000a00 */
[----:B------:R-:W-:Y:S02]  /*1850*/  UIADD3 UR4, UPT, UPT, UR4, 0x10, URZ ;  /* 0x0000001004047890 */ /* 0x000fe4000fffe0ff */
[----:B------:R-:W-:Y:S02]  /*1860*/  UISETP.NE.AND UP0, UPT, UR16, 0x48, UPT ;  /* 0x000000481000788c */ /* 0x000fe4000bf05270 */
[----:B------:R-:W-:Y:S01]  /*1870*/  UIADD3 UR8, UPT, UPT, UR8, 0x8, URZ ;  /* 0x0000000808087890 */ /* 0x000fe2000fffe0ff */
[----:B--2---:R-:W-:-:S07]  /*1880*/  DFMA R6, R32, R12, R6 ;  /* 0x0000000c2006722b */ /* 0x004fce0000000006 */
[----:B------:R0:W-:Y:S01]  /*1890*/  STG.E.64 desc[UR10][R4.64], R6 ;  /* 0x0000000604007986 */ /* 0x0001e2000c101b0a */
[----:B------:R-:W-:Y:S05]  /*18a0*/  BRA.U UP0, `(.L_x_52) ;  /* 0xfffffff100447547 */ /* 0x000fea000b83ffff */
[----:B------:R-:W-:Y:S05]  /*18b0*/  EXIT ;  /* 0x000000000000794d */ /* 0x000fea0003800000 */
        .weak           $__internal_0_$__cuda_sm20_div_rn_f64_full
        .type           $__internal_0_$__cuda_sm20_div_rn_f64_full,@function
        .size           $__internal_0_$__cuda_sm20_div_rn_f64_full,($_Z16rho_P0projectionPdS_iS_S_iiddS_$__internal_trig_reduction_slowpathd - $__internal_0_$__cuda_sm20_div_rn_f64_full)
$__internal_0_$__cuda_sm20_div_rn_f64_full:
[C---:B------:R-:W-:Y:S01]  /*18c0*/  FSETP.GEU.AND P0, PT, |R7|.reuse, 1.469367938527859385e-39, PT ;  /* 0x001000000700780b */ /* 0x040fe20003f0e200 */
[----:B------:R-:W-:Y:S01]  /*18d0*/  IMAD.MOV.U32 R8, RZ, RZ, 0x1 ;  /* 0x00000001ff087424 */ /* 0x000fe200078e00ff */
[C---:B------:R-:W-:Y:S02]  /*18e0*/  LOP3.LUT R2, R7.reuse, 0x800fffff, RZ, 0xc0, !PT ;  /* 0x800fffff07027812 */ /* 0x040fe400078ec0ff */
[----:B------:R-:W-:Y:S02]  /*18f0*/  LOP3.LUT R20, R7, 0x7ff00000, RZ, 0xc0, !PT ;  /* 0x7ff0000007147812 */ /* 0x000fe400078ec0ff */
[----:B------:R-:W-:Y:S01]  /*1900*/  LOP3.LUT R3, R2, 0x3ff00000, RZ, 0xfc, !PT ;  /* 0x3ff0000002037812 */ /* 0x000fe200078efcff */
[----:B------:R-:W-:-:S06]  /*1910*/  IMAD.MOV.U32 R2, RZ, RZ, R6 ;  /* 0x000000ffff027224 */ /* 0x000fcc00078e0006 */
[----:B------:R-:W-:-:S06]  /*1920*/  @!P0 DMUL R2, R6, 8.98846567431157953865e+307 ;  /* 0x7fe0000006028828 */ /* 0x000fcc0000000000 */
[----:B------:R-:W0:Y:S02]  /*1930*/  MUFU.RCP64H R9, R3 ;  /* 0x0000000300097308 */ /* 0x000e240000001800 */
[----:B0-----:R-:W-:-:S08]  /*1940*/  DFMA R10, R8, -R2, 1 ;  /* 0x3ff00000080a742b */ /* 0x001fd00000000802 */
[----:B------:R-:W-:-:S08]  /*1950*/  DFMA R10, R10, R10, R10 ;  /* 0x0000000a0a0a722b */ /* 0x000fd0000000000a */
[----:B------:R-:W-:Y:S01]  /*1960*/  DFMA R12, R8, R10, R8 ;  /* 0x0000000a080c722b */ /* 0x000fe20000000008 */
[----:B------:R-:W-:Y:S02]  /*1970*/  IMAD.MOV.U32 R11, RZ, RZ, R14 ;  /* 0x000000ffff0b7224 */ /* 0x000fe400078e000e */
[----:B------:R-:W-:Y:S02]  /*1980*/  IMAD.MOV.U32 R10, RZ, RZ, R5 ;  /* 0x000000ffff0a7224 */ /* 0x000fe400078e0005 */
[----:B------:R-:W-:Y:S01]  /*1990*/  IMAD.MOV.U32 R5, RZ, RZ, 0x1ca00000 ;  /* 0x1ca00000ff057424 */ /* 0x000fe200078e00ff */
[----:B------:R-:W-:Y:S02]  /*19a0*/  LOP3.LUT R14, R11, 0x7ff00000, RZ, 0xc0, !PT ;  /* 0x7ff000000b0e7812 */ /* 0x000fe400078ec0ff */
[----:B------:R-:W-:Y:S01]  /*19b0*/  DFMA R16, R12, -R2, 1 ;  /* 0x3ff000000c10742b */ /* 0x000fe20000000802 */
[----:B------:R-:W-:Y:S01]  /*19c0*/  IMAD.MOV.U32 R8, RZ, RZ, R10 ;  /* 0x000000ffff087224 */ /* 0x000fe200078e000a */
[----:B------:R-:W-:Y:S01]  /*19d0*/  ISETP.GE.U32.AND P1, PT, R14, R20, PT ;  /* 0x000000140e00720c */ /* 0x000fe20003f26070 */
[----:B------:R-:W-:-:S03]  /*19e0*/  IMAD.MOV.U32 R21, RZ, RZ, R14 ;  /* 0x000000ffff157224 */ /* 0x000fc600078e000e */
[----:B------:R-:W-:Y:S02]  /*19f0*/  SEL R9, R5, 0x63400000, !P1 ;  /* 0x6340000005097807 */ /* 0x000fe40004800000 */
[----:B------:R-:W-:Y:S01]  /*1a00*/  DFMA R12, R12, R16, R12 ;  /* 0x000000100c0c722b */ /* 0x000fe2000000000c */
[----:B------:R-:W-:Y:S02]  /*1a10*/  FSETP.GEU.AND P1, PT, |R11|, 1.469367938527859385e-39, PT ;  /* 0x001000000b00780b */ /* 0x000fe40003f2e200 */
[----:B------:R-:W-:-:S11]  /*1a20*/  LOP3.LUT R9, R9, 0x800fffff, R11, 0xf8, !PT ;  /* 0x800fffff09097812 */ /* 0x000fd600078ef80b */
[----:B------:R-:W-:Y:S05]  /*1a30*/  @P1 BRA `(.L_x_53) ;  /* 0x0000000000201947 */ /* 0x000fea0003800000 */
[----:B------:R-:W-:Y:S01]  /*1a40*/  LOP3.LUT R15, R7, 0x7ff00000, RZ, 0xc0, !PT ;  /* 0x7ff00000070f7812 */ /* 0x000fe200078ec0ff */
[----:B------:R-:W-:-:S03]  /*1a50*/  IMAD.MOV.U32 R16, RZ, RZ, RZ ;  /* 0x000000ffff107224 */ /* 0x000fc600078e00ff */
[----:B------:R-:W-:-:S04]  /*1a60*/  ISETP.GE.U32.AND P1, PT, R14, R15, PT ;  /* 0x0000000f0e00720c */ /* 0x000fc80003f26070 */
[----:B------:R-:W-:-:S04]  /*1a70*/  SEL R15, R5, 0x63400000, !P1 ;  /* 0x63400000050f7807 */ /* 0x000fc80004800000 */
[----:B------:R-:W-:-:S04]  /*1a80*/  LOP3.LUT R15, R15, 0x80000000, R11, 0xf8, !PT ;  /* 0x800000000f0f7812 */ /* 0x000fc800078ef80b */
[----:B------:R-:W-:-:S06]  /*1a90*/  LOP3.LUT R17, R15, 0x100000, RZ, 0xfc, !PT ;  /* 0x001000000f117812 */ /* 0x000fcc00078efcff */
[----:B------:R-:W-:-:S10]  /*1aa0*/  DFMA R8, R8, 2, -R16 ;  /* 0x400000000808782b */ /* 0x000fd40000000810 */
[----:B------:R-:W-:-:S07]  /*1ab0*/  LOP3.LUT R21, R9, 0x7ff00000, RZ, 0xc0, !PT ;  /* 0x7ff0000009157812 */ /* 0x000fce00078ec0ff */
.L_x_53:
[----:B------:R-:W-:Y:S01]  /*1ac0*/  @!P0 LOP3.LUT R20, R3, 0x7ff00000, RZ, 0xc0, !PT ;  /* 0x7ff0000003148812 */ /* 0x000fe200078ec0ff */
[----:B------:R-:W-:Y:S01]  /*1ad0*/  VIADD R15, R21, 0xffffffff ;  /* 0xffffffff150f7836 */ /* 0x000fe20000000000 */
[----:B------:R-:W-:-:S03]  /*1ae0*/  DMUL R16, R12, R8 ;  /* 0x000000080c107228 */ /* 0x000fc60000000000 */
[----:B------:R-:W-:Y:S01]  /*1af0*/  VIADD R22, R20, 0xffffffff ;  /* 0xffffffff14167836 */ /* 0x000fe20000000000 */
[----:B------:R-:W-:-:S04]  /*1b00*/  ISETP.GT.U32.AND P0, PT, R15, 0x7feffffe, PT ;  /* 0x7feffffe0f00780c */ /* 0x000fc80003f04070 */
[----:B------:R-:W-:Y:S01]  /*1b10*/  ISETP.GT.U32.OR P0, PT, R22, 0x7feffffe, P0 ;  /* 0x7feffffe1600780c */ /* 0x000fe20000704470 */
[----:B------:R-:W-:-:S08]  /*1b20*/  DFMA R18, R16, -R2, R8 ;  /* 0x800000021012722b */ /* 0x000fd00000000008 */
[----:B------:R-:W-:-:S04]  /*1b30*/  DFMA R12, R12, R18, R16 ;  /* 0x000000120c0c722b */ /* 0x000fc80000000010 */
[----:B------:R-:W-:Y:S07]  /*1b40*/  @P0 BRA `(.L_x_54) ;  /* 0x00000000006c0947 */ /* 0x000fee0003800000 */
[----:B------:R-:W-:-:S04]  /*1b50*/  LOP3.LUT R11, R7, 0x7ff00000, RZ, 0xc0, !PT ;  /* 0x7ff00000070b7812 */ /* 0x000fc800078ec0ff */
[CC--:B------:R-:W-:Y:S02]  /*1b60*/  VIADDMNMX R10, R14.reuse, -R11.reuse, 0xb9600000, !PT ;  /* 0xb96000000e0a7446 */ /* 0x0c0fe4000780090b */
[----:B------:R-:W-:Y:S02]  /*1b70*/  ISETP.GE.U32.AND P0, PT, R14, R11, PT ;  /* 0x0000000b0e00720c */ /* 0x000fe40003f06070 */
[----:B------:R-:W-:Y:S02]  /*1b80*/  VIMNMX R10, PT, PT, R10, 0x46a00000, PT ;  /* 0x46a000000a0a7848 */ /* 0x000fe40003fe0100 */
[----:B------:R-:W-:-:S05]  /*1b90*/  SEL R5, R5, 0x63400000, !P0 ;  /* 0x6340000005057807 */ /* 0x000fca0004000000 */
[----:B------:R-:W-:Y:S02]  /*1ba0*/  IMAD.IADD R5, R10, 0x1, -R5 ;  /* 0x000000010a057824 */ /* 0x000fe400078e0a05 */
[----:B------:R-:W-:Y:S02]  /*1bb0*/  IMAD.MOV.U32 R10, RZ, RZ, RZ ;  /* 0x000000ffff0a7224 */ /* 0x000fe400078e00ff */
[----:B------:R-:W-:-:S06]  /*1bc0*/  VIADD R11, R5, 0x7fe00000 ;  /* 0x7fe00000050b7836 */ /* 0x000fcc0000000000 */
[----:B------:R-:W-:-:S10]  /*1bd0*/  DMUL R14, R12, R10 ;  /* 0x0000000a0c0e7228 */ /* 0x000fd40000000000 */
[----:B------:R-:W-:-:S13]  /*1be0*/  FSETP.GTU.AND P0, PT, |R15|, 1.469367938527859385e-39, PT ;  /* 0x001000000f00780b */ /* 0x000fda0003f0c200 */
[----:B------:R-:W-:Y:S05]  /*1bf0*/  @P0 BRA `(.L_x_55) ;  /* 0x0000000000940947 */ /* 0x000fea0003800000 */
[----:B------:R-:W-:Y:S01]  /*1c00*/  DFMA R2, R12, -R2, R8 ;  /* 0x800000020c02722b */ /* 0x000fe20000000008 */
[----:B------:R-:W-:-:S09]  /*1c10*/  IMAD.MOV.U32 R10, RZ, RZ, RZ ;  /* 0x000000ffff0a7224 */ /* 0x000fd200078e00ff */
[C---:B------:R-:W-:Y:S02]  /*1c20*/  FSETP.NEU.AND P0, PT, R3.reuse, RZ, PT ;  /* 0x000000ff0300720b */ /* 0x040fe40003f0d000 */
[----:B------:R-:W-:-:S04]  /*1c30*/  LOP3.LUT R7, R3, 0x80000000, R7, 0x48, !PT ;  /* 0x8000000003077812 */ /* 0x000fc800078e4807 */
[----:B------:R-:W-:-:S07]  /*1c40*/  LOP3.LUT R11, R7, R11, RZ, 0xfc, !PT ;  /* 0x0000000b070b7212 */ /* 0x000fce00078efcff */
[----:B------:R-:W-:Y:S05]  /*1c50*/  @!P0 BRA `(.L_x_55) ;  /* 0x00000000007c8947 */ /* 0x000fea0003800000 */
[----:B------:R-:W-:Y:S01]  /*1c60*/  IMAD.MOV R3, RZ, RZ, -R5 ;  /* 0x000000ffff037224 */ /* 0x000fe200078e0a05 */
[----:B------:R-:W-:Y:S01]  /*1c70*/  DMUL.RP R10, R12, R10 ;  /* 0x0000000a0c0a7228 */ /* 0x000fe20000008000 */
[----:B------:R-:W-:-:S06]  /*1c80*/  IMAD.MOV.U32 R2, RZ, RZ, RZ ;  /* 0x000000ffff027224 */ /* 0x000fcc00078e00ff */
[----:B------:R-:W-:-:S03]  /*1c90*/  DFMA R2, R14, -R2, R12 ;  /* 0x800000020e02722b */ /* 0x000fc6000000000c */
[----:B------:R-:W-:-:S03]  /*1ca0*/  LOP3.LUT R7, R11, R7, RZ, 0x3c, !PT ;  /* 0x000000070b077212 */ /* 0x000fc600078e3cff */
[----:B------:R-:W-:-:S04]  /*1cb0*/  IADD3 R2, PT, PT, -R5, -0x43300000, RZ ;  /* 0xbcd0000005027810 */ /* 0x000fc80007ffe1ff */
[----:B------:R-:W-:-:S04]  /*1cc0*/  FSETP.NEU.AND P0, PT, |R3|, R2, PT ;  /* 0x000000020300720b */ /* 0x000fc80003f0d200 */
[----:B------:R-:W-:Y:S02]  /*1cd0*/  FSEL R14, R10, R14, !P0 ;  /* 0x0000000e0a0e7208 */ /* 0x000fe40004000000 */
[----:B------:R-:W-:Y:S01]  /*1ce0*/  FSEL R15, R7, R15, !P0 ;  /* 0x0000000f070f7208 */ /* 0x000fe20004000000 */
[----:B------:R-:W-:Y:S06]  /*1cf0*/  BRA `(.L_x_55) ;  /* 0x0000000000547947 */ /* 0x000fec0003800000 */
.L_x_54:
[----:B------:R-:W-:-:S14]  /*1d00*/  DSETP.NAN.AND P0, PT, R10, R10, PT ;  /* 0x0000000a0a00722a */ /* 0x000fdc0003f08000 */
[----:B------:R-:W-:Y:S05]  /*1d10*/  @P0 BRA `(.L_x_56) ;  /* 0x0000000000440947 */ /* 0x000fea0003800000 */
[----:B------:R-:W-:-:S14]  /*1d20*/  DSETP.NAN.AND P0, PT, R6, R6, PT ;  /* 0x000000060600722a */ /* 0x000fdc0003f08000 */
[----:B------:R-:W-:Y:S05]  /*1d30*/  @P0 BRA `(.L_x_57) ;  /* 0x0000000000300947 */ /* 0x000fea0003800000 */
[----:B------:R-:W-:Y:S01]  /*1d40*/  ISETP.NE.AND P0, PT, R21, R20, PT ;  /* 0x000000141500720c */ /* 0x000fe20003f05270 */
[----:B------:R-:W-:Y:S02]  /*1d50*/  IMAD.MOV.U32 R14, RZ, RZ, 0x0 ;  /* 0x00000000ff0e7424 */ /* 0x000fe400078e00ff */
[----:B------:R-:W-:-:S10]  /*1d60*/  IMAD.MOV.U32 R15, RZ, RZ, -0x80000 ;  /* 0xfff80000ff0f7424 */ /* 0x000fd400078e00ff */
[----:B------:R-:W-:Y:S05]  /*1d70*/  @!P0 BRA `(.L_x_55) ;  /* 0x0000000000348947 */ /* 0x000fea0003800000 */
[----:B------:R-:W-:Y:S02]  /*1d80*/  ISETP.NE.AND P0, PT, R21, 0x7ff00000, PT ;  /* 0x7ff000001500780c */ /* 0x000fe40003f05270 */
[----:B------:R-:W-:Y:S02]  /*1d90*/  LOP3.LUT R15, R11, 0x80000000, R7, 0x48, !PT ;  /* 0x800000000b0f7812 */ /* 0x000fe400078e4807 */
[----:B------:R-:W-:-:S13]  /*1da0*/  ISETP.EQ.OR P0, PT, R20, RZ, !P0 ;  /* 0x000000ff1400720c */ /* 0x000fda0004702670 */
[----:B------:R-:W-:Y:S01]  /*1db0*/  @P0 LOP3.LUT R2, R15, 0x7ff00000, RZ, 0xfc, !PT ;  /* 0x7ff000000f020812 */ /* 0x000fe200078efcff */
[----:B------:R-:W-:Y:S02]  /*1dc0*/  @!P0 IMAD.MOV.U32 R14, RZ, RZ, RZ ;  /* 0x000000ffff0e8224 */ /* 0x000fe400078e00ff */
[----:B------:R-:W-:Y:S02]  /*1dd0*/  @P0 IMAD.MOV.U32 R14, RZ, RZ, RZ ;  /* 0x000000ffff0e0224 */ /* 0x000fe400078e00ff */
[----:B------:R-:W-:Y:S01]  /*1de0*/  @P0 IMAD.MOV.U32 R15, RZ, RZ, R2 ;  /* 0x000000ffff0f0224 */ /* 0x000fe200078e0002 */
[----:B------:R-:W-:Y:S06]  /*1df0*/  BRA `(.L_x_55) ;  /* 0x0000000000147947 */ /* 0x000fec0003800000 */
.L_x_57:
[----:B------:R-:W-:Y:S01]  /*1e00*/  LOP3.LUT R15, R7, 0x80000, RZ, 0xfc, !PT ;  /* 0x00080000070f7812 */ /* 0x000fe200078efcff */
[----:B------:R-:W-:Y:S01]  /*1e10*/  IMAD.MOV.U32 R14, RZ, RZ, R6 ;  /* 0x000000ffff0e7224 */ /* 0x000fe200078e0006 */
[----:B------:R-:W-:Y:S06]  /*1e20*/  BRA `(.L_x_55) ;  /* 0x0000000000087947 */ /* 0x000fec0003800000 */
.L_x_56:
[----:B------:R-:W-:Y:S01]  /*1e30*/  LOP3.LUT R15, R11, 0x80000, RZ, 0xfc, !PT ;  /* 0x000800000b0f7812 */ /* 0x000fe200078efcff */
[----:B------:R-:W-:-:S07]  /*1e40*/  IMAD.MOV.U32 R14, RZ, RZ, R10 ;  /* 0x000000ffff0e7224 */ /* 0x000fce00078e000a */
.L_x_55:
[----:B------:R-:W-:Y:S02]  /*1e50*/  IMAD.MOV.U32 R2, RZ, RZ, R0 ;  /* 0x000000ffff027224 */ /* 0x000fe400078e0000 */
[----:B------:R-:W-:-:S04]  /*1e60*/  IMAD.MOV.U32 R3, RZ, RZ, 0x0 ;  /* 0x00000000ff037424 */ /* 0x000fc800078e00ff */
[----:B------:R-:W-:Y:S05]  /*1e70*/  RET.REL.NODEC R2 `(_Z16rho_P0projectionPdS_iS_S_iiddS_) ;  /* 0xffffffe002607950 */ /* 0x000fea0003c3ffff */
        .type           $_Z16rho_P0projectionPdS_iS_S_iiddS_$__internal_trig_reduction_slowpathd,@function
        .size           $_Z16rho_P0projectionPdS_iS_S_iiddS_$__internal_trig_reduction_slowpathd,(.L_x_66 - $_Z16rho_P0projectionPdS_iS_S_iiddS_$__internal_trig_reduction_slowpathd)
$_Z16rho_P0projectionPdS_iS_S_iiddS_$__internal_trig_reduction_slowpathd:
[--C-:B------:R-:W-:Y:S01]  /*1e80*/  SHF.R.U32.HI R13, RZ, 0x14, R12.reuse ;  /* 0x00000014ff0d7819 */ /* 0x100fe2000001160c */
[----:B------:R-:W-:Y:S02]  /*1e90*/  IMAD.MOV.U32 R19, RZ, RZ, R12 ;  /* 0x000000ffff137224 */ /* 0x000fe400078e000c */
[----:B------:R-:W-:Y:S01]  /*1ea0*/  IMAD.MOV.U32 R14, RZ, RZ, RZ ;  /* 0x000000ffff0e7224 */ /* 0x000fe200078e00ff */
[----:B------:R-:W-:-:S04]  /*1eb0*/  LOP3.LUT R15, R13, 0x7ff, RZ, 0xc0, !PT ;  /* 0x000007ff0d0f7812 */ /* 0x000fc800078ec0ff */
[----:B------:R-:W-:-:S13]  /*1ec0*/  ISETP.NE.AND P0, PT, R15, 0x7ff, PT ;  /* 0x000007ff0f00780c */ /* 0x000fda0003f05270 */
[----:B------:R-:W-:Y:S05]  /*1ed0*/  @!P0 BRA `(.L_x_58) ;  /* 0x0000000800408947 */ /* 0x000fea0003800000 */
[----:B------:R-:W-:Y:S01]  /*1ee0*/  VIADD R14, R15, 0xfffffc00 ;  /* 0xfffffc000f0e7836 */ /* 0x000fe20000000000 */
[----:B------:R-:W-:-:S04]  /*1ef0*/  CS2R R16, SRZ ;  /* 0x0000000000107805 */ /* 0x000fc8000001ff00 */
[----:B------:R-:W-:Y:S02]  /*1f00*/  SHF.R.U32.HI R15, RZ, 0x6, R14 ;  /* 0x00000006ff0f7819 */ /* 0x000fe4000001160e */
[----:B------:R-:W-:Y:S02]  /*1f10*/  ISETP.GE.U32.AND P0, PT, R14, 0x80, PT ;  /* 0x000000800e00780c */ /* 0x000fe40003f06070 */
[C---:B------:R-:W-:Y:S02]  /*1f20*/  IADD3 R14, PT, PT, -R15.reuse, 0x13, RZ ;  /* 0x000000130f0e7810 */ /* 0x040fe40007ffe1ff */
[----:B------:R-:W-:Y:S02]  /*1f30*/  IADD3 R23, PT, PT, -R15, 0xf, RZ ;  /* 0x0000000f0f177810 */ /* 0x000fe40007ffe1ff */
[----:B------:R-:W-:-:S04]  /*1f40*/  SEL R14, R14, 0x12, P0 ;  /* 0x000000120e0e7807 */ /* 0x000fc80000000000 */
[----:B------:R-:W-:-:S13]  /*1f50*/  ISETP.GE.AND P0, PT, R23, R14, PT ;  /* 0x0000000e1700720c */ /* 0x000fda0003f06270 */
[----:B------:R-:W-:Y:S05]  /*1f60*/  @P0 BRA `(.L_x_59) ;  /* 0x0000000000940947 */ /* 0x000fea0003800000 */
[----:B------:R-:W-:Y:S01]  /*1f70*/  IADD3 R15, PT, PT, RZ, -R15, -R14 ;  /* 0x8000000fff0f7210 */ /* 0x000fe20007ffe80e */
[C---:B------:R-:W-:Y:S01]  /*1f80*/  IMAD.SHL.U32 R21, R18.reuse, 0x800, RZ ;  /* 0x0000080012157824 */ /* 0x040fe200078e00ff */
[----:B------:R-:W-:Y:S02]  /*1f90*/  SHF.L.U64.HI R14, R18, 0xb, R19 ;  /* 0x0000000b120e7819 */ /* 0x000fe40000010213 */
[----:B------:R-:W-:Y:S01]  /*1fa0*/  CS2R R16, SRZ ;  /* 0x0000000000107805 */ /* 0x000fe2000001ff00 */
[----:B------:R-:W0:Y:S01]  /*1fb0*/  LDCU.64 UR18, c[0x0][0x358] ;  /* 0x00006b00ff1277ac */ /* 0x000e220008000a00 */
[----:B------:R-:W-:Y:S01]  /*1fc0*/  LOP3.LUT R14, R14, 0x80000000, RZ, 0xfc, !PT ;  /* 0x800000000e0e7812 */ /* 0x000fe200078efcff */
[----:B------:R-:W-:-:S06]  /*1fd0*/  UMOV UR5, URZ ;  /* 0x000000ff00057c82 */ /* 0x000fcc0008000000 */
.L_x_60:
[----:B------:R-:W1:Y:S02]  /*1fe0*/  LDC.64 R18, c[0x4][RZ] ;  /* 0x01000000ff127b82 */ /* 0x000e640000000a00 */
[----:B-1----:R-:W-:-:S06]  /*1ff0*/  IMAD.WIDE R18, R23, 0x8, R18 ;  /* 0x0000000817127825 */ /* 0x002fcc00078e0212 */
[----:B0-----:R-:W2:Y:S01]  /*2000*/  LDG.E.64.CONSTANT R18, desc[UR18][R18.64] ;  /* 0x0000001212127981 */ /* 0x001ea2000c1e9b00 */
[----:B------:R-:W-:Y:S01]  /*2010*/  ULEA UR9, UR5, UR6, 0x3 ;  /* 0x0000000605097291 */ /* 0x000fe2000f8e18ff */
[----:B------:R-:W-:Y:S01]  /*2020*/  VIADD R15, R15, 0x1 ;  /* 0x000000010f0f7836 */ /* 0x000fe20000000000 */
[----:B------:R-:W-:Y:S01]  /*2030*/  UIADD3 UR5, UPT, UPT, UR5, 0x1, URZ ;  /* 0x0000000105057890 */ /* 0x000fe2000fffe0ff */
[----:B------:R-:W-:Y:S02]  /*2040*/  VIADD R23, R23, 0x1 ;  /* 0x0000000117177836 */ /* 0x000fe40000000000 */
[----:B--2---:R-:W-:-:S04]  /*2050*/  IMAD.WIDE.U32 R16, P4, R18, R21, R16 ;  /* 0x0000001512107225 */ /* 0x004fc80007880010 */
[----:B------:R-:W-:Y:S02]  /*2060*/  IMAD R35, R18, R14, RZ ;  /* 0x0000000e12237224 */ /* 0x000fe400078e02ff */
[----:B------:R-:W-:-:S03]  /*2070*/  IMAD R20, R19, R21, RZ ;  /* 0x0000001513147224 */ /* 0x000fc600078e02ff */
[----:B------:R-:W-:Y:S01]  /*2080*/  IADD3 R17, P0, PT, R35, R17, RZ ;  /* 0x0000001123117210 */ /* 0x000fe20007f1e0ff */
[----:B------:R-:W-:-:S03]  /*2090*/  IMAD.HI.U32 R35, R19, R21, RZ ;  /* 0x0000001513237227 */ /* 0x000fc600078e00ff */
[----:B------:R-:W-:Y:S01]  /*20a0*/  IADD3 R17, P1, PT, R20, R17, RZ ;  /* 0x0000001114117210 */ /* 0x000fe20007f3e0ff */
[----:B------:R-:W-:-:S04]  /*20b0*/  IMAD.HI.U32 R20, R18, R14, RZ ;  /* 0x0000000e12147227 */ /* 0x000fc800078e00ff */
[----:B------:R-:W-:Y:S01]  /*20c0*/  IMAD.X R18, RZ, RZ, R20, P4 ;  /* 0x000000ffff127224 */ /* 0x000fe200020e0614 */
[----:B------:R0:W-:Y:S01]  /*20d0*/  STL.64 [UR9], R16 ;  /* 0x00000010ff007987 */ /* 0x0001e20008100a09 */
[----:B------:R-:W-:-:S03]  /*20e0*/  IMAD.HI.U32 R20, R19, R14, RZ ;  /* 0x0000000e13147227 */ /* 0x000fc600078e00ff */
[----:B------:R-:W-:Y:S01]  /*20f0*/  IADD3.X R18, P0, PT, R35, R18, RZ, P0, !PT ;  /* 0x0000001223127210 */ /* 0x000fe2000071e4ff */
[----:B------:R-:W-:-:S05]  /*2100*/  IMAD R19, R19, R14, RZ ;  /* 0x0000000e13137224 */ /* 0x000fca00078e02ff */
[----:B0-----:R-:W-:Y:S01]  /*2110*/  IADD3.X R16, P1, PT, R19, R18, RZ, P1, !PT ;  /* 0x0000001213107210 */ /* 0x001fe20000f3e4ff */
[----:B------:R-:W-:Y:S01]  /*2120*/  IMAD.X R18, RZ, RZ, R20, P0 ;  /* 0x000000ffff127224 */ /* 0x000fe200000e0614 */
[----:B------:R-:W-:-:S03]  /*2130*/  ISETP.NE.AND P0, PT, R15, -0xf, PT ;  /* 0xfffffff10f00780c */ /* 0x000fc60003f05270 */
[----:B------:R-:W-:-:S10]  /*2140*/  IMAD.X R17, RZ, RZ, R18, P1 ;  /* 0x000000ffff117224 */ /* 0x000fd400008e0612 */
[----:B------:R-:W-:Y:S05]  /*2150*/  @P0 BRA `(.L_x_60) ;  /* 0xfffffffc00a00947 */ /* 0x000fea000383ffff */
[----:B------:R-:W-:-:S05]  /*2160*/  LOP3.LUT R14, R13, 0x7ff, RZ, 0xc0, !PT ;  /* 0x000007ff0d0e7812 */ /* 0x000fca00078ec0ff */
[----:B------:R-:W-:-:S05]  /*2170*/  VIADD R14, R14, 0xfffffc00 ;  /* 0xfffffc000e0e7836 */ /* 0x000fca0000000000 */
[----:B------:R-:W-:Y:S02]  /*2180*/  SHF.R.U32.HI R15, RZ, 0x6, R14 ;  /* 0x00000006ff0f7819 */ /* 0x000fe4000001160e */
[----:B------:R-:W-:Y:S02]  /*2190*/  ISETP.GE.U32.AND P0, PT, R14, 0x80, PT ;  /* 0x000000800e00780c */ /* 0x000fe40003f06070 */
[----:B------:R-:W-:-:S04]  /*21a0*/  IADD3 R15, PT, PT, -R15, 0x13, RZ ;  /* 0x000000130f0f7810 */ /* 0x000fc80007ffe1ff */
[----:B------:R-:W-:-:S07]  /*21b0*/  SEL R23, R15, 0x12, P0 ;  /* 0x000000120f177807 */ /* 0x000fce0000000000 */
.L_x_59:
[C---:B------:R-:W-:Y:S02]  /*21c0*/  LOP3.LUT R14, R13.reuse, 0x7ff, RZ, 0xc0, !PT ;  /* 0x000007ff0d0e7812 */ /* 0x040fe400078ec0ff */
[----:B------:R-:W-:-:S03]  /*21d0*/  LOP3.LUT P0, R35, R13, 0x3f, RZ, 0xc0, !PT ;  /* 0x0000003f0d237812 */ /* 0x000fc6000780c0ff */
[----:B------:R-:W-:-:S05]  /*21e0*/  VIADD R14, R14, 0xfffffc00 ;  /* 0xfffffc000e0e7836 */ /* 0x000fca0000000000 */
[----:B------:R-:W-:-:S05]  /*21f0*/  SHF.R.U32.HI R14, RZ, 0x6, R14 ;  /* 0x00000006ff0e7819 */ /* 0x000fca000001160e */
[----:B------:R-:W-:-:S04]  /*2200*/  IMAD.IADD R14, R14, 0x1, R23 ;  /* 0x000000010e0e7824 */ /* 0x000fc800078e0217 */
[----:B------:R-:W-:-:S05]  /*2210*/  IMAD.U32 R37, R14, 0x8, R1 ;  /* 0x000000080e257824 */ /* 0x000fca00078e0001 */
[----:B------:R0:W-:Y:S04]  /*2220*/  STL.64 [R37+-0x78], R16 ;  /* 0xffff881025007387 */ /* 0x0001e80000100a00 */
[----:B------:R-:W2:Y:S04]  /*2230*/  @P0 LDL.64 R22, [R1+0x8] ;  /* 0x0000080001160983 */ /* 0x000ea80000100a00 */
[----:B------:R-:W3:Y:S04]  /*2240*/  LDL.64 R18, [R1+0x10] ;  /* 0x0000100001127983 */ /* 0x000ee80000100a00 */
[----:B------:R-:W4:Y:S01]  /*2250*/  LDL.64 R14, [R1+0x18] ;  /* 0x00001800010e7983 */ /* 0x000f220000100a00 */
[----:B------:R-:W-:-:S02]  /*2260*/  @P0 LOP3.LUT R13, R35, 0x3f, RZ, 0x3c, !PT ;  /* 0x0000003f230d0812 */ /* 0x000fc400078e3cff */
[--C-:B--2---:R-:W-:Y:S02]  /*2270*/  @P0 SHF.R.U64 R20, R22, 0x1, R23.reuse ;  /* 0x0000000116140819 */ /* 0x104fe40000001217 */
[----:B------:R-:W-:Y:S02]  /*2280*/  @P0 SHF.R.U32.HI R22, RZ, 0x1, R23 ;  /* 0x00000001ff160819 */ /* 0x000fe40000011617 */
[----:B---3--:R-:W-:Y:S02]  /*2290*/  @P0 SHF.L.U32 R21, R18, R35, RZ ;  /* 0x0000002312150219 */ /* 0x008fe400000006ff */
[----:B------:R-:W-:Y:S02]  /*22a0*/  @P0 SHF.R.U64 R20, R20, R13, R22 ;  /* 0x0000000d14140219 */ /* 0x000fe40000001216 */
[C-C-:B------:R-:W-:Y:S02]  /*22b0*/  @P0 SHF.R.U64 R34, R18.reuse, 0x1, R19.reuse ;  /* 0x0000000112220819 */ /* 0x140fe40000001213 */
[----:B------:R-:W-:-:S02]  /*22c0*/  @P0 SHF.L.U64.HI R23, R18, R35, R19 ;  /* 0x0000002312170219 */ /* 0x000fc40000010213 */
[----:B------:R-:W-:Y:S02]  /*22d0*/  @P0 LOP3.LUT R18, R21, R20, RZ, 0xfc, !PT ;  /* 0x0000001415120212 */ /* 0x000fe400078efcff */
[----:B------:R-:W-:Y:S02]  /*22e0*/  @P0 SHF.R.U32.HI R20, RZ, 0x1, R19 ;  /* 0x00000001ff140819 */ /* 0x000fe40000011613 */
[-C--:B0-----:R-:W-:Y:S02]  /*22f0*/  @P0 SHF.R.U32.HI R16, RZ, R13.reuse, R22 ;  /* 0x0000000dff100219 */ /* 0x081fe40000011616 */
[----:B------:R-:W-:Y:S02]  /*2300*/  @P0 SHF.R.U64 R34, R34, R13, R20 ;  /* 0x0000000d22220219 */ /* 0x000fe40000001214 */
[-C--:B----4-:R-:W-:Y:S02]  /*2310*/  @P0 SHF.L.U32 R17, R14, R35.reuse, RZ ;  /* 0x000000230e110219 */ /* 0x090fe400000006ff */
        /* <DEDUP_REMOVED lines=14> */
[----:B------:R-:W-:-:S02]  /*2400*/  IADD3.X R22, P1, PT, RZ, R13, RZ, P0, !PT ;  /* 0x0000000dff167210 */ /* 0x000fc4000073e4ff */
[----:B------:R-:W-:-:S03]  /*2410*/  ISETP.GT.U32.AND P4, PT, R19, -0x1, PT ;  /* 0xffffffff1300780c */ /* 0x000fc60003f84070 */
[----:B------:R-:W-:Y:S01]  /*2420*/  IMAD.X R13, RZ, RZ, R20, P1 ;  /* 0x000000ffff0d7224 */ /* 0x000fe200008e0614 */
[----:B------:R-:W-:-:S04]  /*2430*/  ISETP.GT.AND.EX P0, PT, R14, -0x1, PT, P4 ;  /* 0xffffffff0e00780c */ /* 0x000fc80003f04340 */
[----:B------:R-:W-:Y:S02]  /*2440*/  SEL R13, R14, R13, P0 ;  /* 0x0000000d0e0d7207 */ /* 0x000fe40000000000 */
[----:B------:R-:W-:Y:S02]  /*2450*/  SEL R22, R19, R22, P0 ;  /* 0x0000001613167207 */ /* 0x000fe40000000000 */
[----:B------:R-:W-:-:S04]  /*2460*/  ISETP.NE.U32.AND P1, PT, R13, RZ, PT ;  /* 0x000000ff0d00720c */ /* 0x000fc80003f25070 */
[----:B------:R-:W-:Y:S01]  /*2470*/  SEL R19, R22, R13, !P1 ;  /* 0x0000000d16137207 */ /* 0x000fe20004800000 */
[----:B------:R-:W-:-:S05]  /*2480*/  @!P0 IMAD.MOV R16, RZ, RZ, -R16 ;  /* 0x000000ffff108224 */ /* 0x000fca00078e0a10 */
[----:B------:R-:W0:Y:S02]  /*2490*/  FLO.U32 R19, R19 ;  /* 0x0000001300137300 */ /* 0x000e2400000e0000 */
[C---:B0-----:R-:W-:Y:S02]  /*24a0*/  IADD3 R21, PT, PT, -R19.reuse, 0x1f, RZ ;  /* 0x0000001f13157810 */ /* 0x041fe40007ffe1ff */
[----:B------:R-:W-:-:S03]  /*24b0*/  IADD3 R20, PT, PT, -R19, 0x3f, RZ ;  /* 0x0000003f13147810 */ /* 0x000fc60007ffe1ff */
[----:B------:R-:W-:Y:S01]  /*24c0*/  @P1 IMAD.MOV R20, RZ, RZ, R21 ;  /* 0x000000ffff141224 */ /* 0x000fe200078e0215 */
[----:B------:R-:W-:-:S04]  /*24d0*/  SEL R21, R18, R17, P0 ;  /* 0x0000001112157207 */ /* 0x000fc80000000000 */
[----:B------:R-:W-:-:S13]  /*24e0*/  ISETP.NE.AND P1, PT, R20, RZ, PT ;  /* 0x000000ff1400720c */ /* 0x000fda0003f25270 */
[----:B------:R-:W-:Y:S05]  /*24f0*/  @!P1 BRA `(.L_x_61) ;  /* 0x0000000000289947 */ /* 0x000fea0003800000 */
[----:B------:R-:W-:Y:S02]  /*2500*/  LOP3.LUT R17, R20, 0x3f, RZ, 0xc0, !PT ;  /* 0x0000003f14117812 */ /* 0x000fe400078ec0ff */
        /* <DEDUP_REMOVED lines=9> */
.L_x_61:
        /* <DEDUP_REMOVED lines=16> */
[C---:B------:R-:W-:Y:S01]  /*26a0*/  ISETP.GT.AND.EX P1, PT, R13.reuse, RZ, PT, P5 ;  /* 0x000000ff0d00720c */ /* 0x040fe20003f24350 */
[----:B------:R-:W-:-:S03]  /*26b0*/  IMAD.X R18, R13, 0x1, R13, P4 ;  /* 0x000000010d127824 */ /* 0x000fc600020e060d */
[----:B------:R-:W-:Y:S02]  /*26c0*/  SEL R16, R16, R17, P1 ;  /* 0x0000001110107207 */ /* 0x000fe40000800000 */
[----:B------:R-:W-:Y:S02]  /*26d0*/  SEL R17, R18, R13, P1 ;  /* 0x0000000d12117207 */ /* 0x000fe40000800000 */
[----:B------:R-:W-:Y:S02]  /*26e0*/  IADD3 R18, P4, PT, R16, 0x1, RZ ;  /* 0x0000000110127810 */ /* 0x000fe40007f9e0ff */
[----:B------:R-:W-:Y:S02]  /*26f0*/  SEL R13, RZ, 0xffffffff, !P1 ;  /* 0xffffffffff0d7807 */ /* 0x000fe40004800000 */
[----:B------:R-:W-:Y:S01]  /*2700*/  LOP3.LUT P1, R12, R12, 0x80000000, RZ, 0xc0, !PT ;  /* 0x800000000c0c7812 */ /* 0x000fe2000782c0ff */
[----:B------:R-:W-:Y:S02]  /*2710*/  IMAD.X R17, RZ, RZ, R17, P4 ;  /* 0x000000ffff117224 */ /* 0x000fe400020e0611 */
[----:B------:R-:W-:Y:S01]  /*2720*/  IMAD.IADD R13, R13, 0x1, -R20 ;  /* 0x000000010d0d7824 */ /* 0x000fe200078e0a14 */
[----:B------:R-:W-:-:S02]  /*2730*/  @!P0 LOP3.LUT R12, R12, 0x80000000, RZ, 0x3c, !PT ;  /* 0x800000000c0c8812 */ /* 0x000fc400078e3cff */
[----:B------:R-:W-:Y:S01]  /*2740*/  SHF.R.U64 R18, R18, 0xa, R17 ;  /* 0x0000000a12127819 */ /* 0x000fe20000001211 */
[----:B------:R-:W-:-:S03]  /*2750*/  IMAD.SHL.U32 R13, R13, 0x100000, RZ ;  /* 0x001000000d0d7824 */ /* 0x000fc600078e00ff */
[----:B------:R-:W-:-:S03]  /*2760*/  IADD3 R18, P4, PT, R18, 0x1, RZ ;  /* 0x0000000112127810 */ /* 0x000fc60007f9e0ff */
[----:B------:R-:W-:Y:S01]  /*2770*/  @P1 IMAD.MOV R14, RZ, RZ, -R14 ;  /* 0x000000ffff0e1224 */ /* 0x000fe200078e0a0e */
[----:B------:R-:W-:-:S04]  /*2780*/  LEA.HI.X R17, R17, RZ, RZ, 0x16, P4 ;  /* 0x000000ff11117211 */ /* 0x000fc800020fb4ff */
[--C-:B------:R-:W-:Y:S02]  /*2790*/  SHF.R.U64 R18, R18, 0x1, R17.reuse ;  /* 0x0000000112127819 */ /* 0x100fe40000001211 */
[----:B------:R-:W-:Y:S02]  /*27a0*/  SHF.R.U32.HI R16, RZ, 0x1, R17 ;  /* 0x00000001ff107819 */ /* 0x000fe40000011611 */
[----:B------:R-:W-:-:S04]  /*27b0*/  IADD3 R18, P4, P5, RZ, RZ, R18 ;  /* 0x000000ffff127210 */ /* 0x000fc80007d9e012 */
[----:B------:R-:W-:-:S04]  /*27c0*/  IADD3.X R13, PT, PT, R13, 0x3fe00000, R16, P4, P5 ;  /* 0x3fe000000d0d7810 */ /* 0x000fc800027ea410 */
[----:B------:R-:W-:-:S07]  /*27d0*/  LOP3.LUT R19, R13, R12, RZ, 0xfc, !PT ;  /* 0x0000000c0d137212 */ /* 0x000fce00078efcff */
.L_x_58:
[----:B------:R-:W-:Y:S02]  /*27e0*/  IMAD.MOV.U32 R12, RZ, RZ, R2 ;  /* 0x000000ffff0c7224 */ /* 0x000fe400078e0002 */
[----:B------:R-:W-:-:S04]  /*27f0*/  IMAD.MOV.U32 R13, RZ, RZ, 0x0 ;  /* 0x00000000ff0d7424 */ /* 0x000fc800078e00ff */
[----:B------:R-:W-:Y:S05]  /*2800*/  RET.REL.NODEC R12 `(_Z16rho_P0projectionPdS_iS_S_iiddS_) ;  /* 0xffffffd40cfc7950 */ /* 0x000fea0003c3ffff */
.L_x_62:
        /* <DEDUP_REMOVED lines=15> */
.L_x_66:


//--------------------- .nv.global.init           --------------------------
	.section	.nv.global.init,"aw",@progbits
	.align	16
.nv.global.init:
	.type		__cudart_sin_cos_coeffs,@object
	.size		__cudart_sin_cos_coeffs,(__cudart_i2opi_d - __cudart_sin_cos_coeffs)
__cudart_sin_cos_coeffs:
        /*0000*/ 	.byte	0x46, 0xd2, 0xb0, 0x2c, 0xf1, 0xe5, 0x5a, 0xbe, 0x92, 0xe3, 0xac, 0x69, 0xe3, 0x1d, 0xc7, 0x3e
        /*0010*/ 	.byte	0xa1, 0x62, 0xdb, 0x19, 0xa0, 0x01, 0x2a, 0xbf, 0x18, 0x08, 0x11, 0x11, 0x11, 0x11, 0x81, 0x3f
        /*0020*/ 	.byte	0x54, 0x55, 0x55, 0x55, 0x55, 0x55, 0xc5, 0xbf, 0x00, 0x00, 0x00, 0x00, 0x00, 0x00, 0x00, 0x00
        /*0030*/ 	.byte	0x00, 0x00, 0x00, 0x00, 0x00, 0x00, 0x00, 0x00, 0x64, 0x81, 0xfd, 0x20, 0x83, 0xff, 0xa8, 0xbd
        /*0040*/ 	.byte	0x28, 0x85, 0xef, 0xc1, 0xa7, 0xee, 0x21, 0x3e, 0xd9, 0xe6, 0x06, 0x8e, 0x4f, 0x7e, 0x92, 0xbe
        /*0050*/ 	.byte	0xe9, 0xbc, 0xdd, 0x19, 0xa0, 0x01, 0xfa, 0x3e, 0x47, 0x5d, 0xc1, 0x16, 0x6c, 0xc1, 0x56, 0xbf
        /*0060*/ 	.byte	0x51, 0x55, 0x55, 0x55, 0x55, 0x55, 0xa5, 0x3f, 0x00, 0x00, 0x00, 0x00, 0x00, 0x00, 0xe0, 0xbf
        /*0070*/ 	.byte	0x00, 0x00, 0x00, 0x00, 0x00, 0x00, 0xf0, 0x3f, 0x00, 0x00, 0x00, 0x00, 0x00, 0x00, 0x00, 0x00
	.type		__cudart_i2opi_d,@object
	.size		__cudart_i2opi_d,(.L_0 - __cudart_i2opi_d)
__cudart_i2opi_d:
        /* <DEDUP_REMOVED lines=9> */
.L_0:


//--------------------- .nv.shared._Z9norm_L2_2PdS_PiiS_S_ --------------------------
	.section	.nv.shared._Z9norm_L2_2PdS_PiiS_S_,"aw",@nobits
	.sectionflags	@""
	.align	8
.nv.shared._Z9norm_L2_2PdS_PiiS_S_:
	.zero		7560


//--------------------- .nv.shared.reserved.0     --------------------------
	.section	.nv.shared.reserved.0,"aw",@nobits
	.weak		__nv_reservedSMEM_offset_0_alias
	.size		__nv_reservedSMEM_offset_0_alias, 0, 64
	.other		__nv_reservedSMEM_offset_0_alias,@"STO_CUDA_RESERVED_SHARED STV_DEFAULT"
__nv_reservedSMEM_offset_0_alias:
	.zero		0
	.zero		64


//--------------------- .nv.shared._Z9norm_L2_1PdS_PiiS_S_ --------------------------
	.section	.nv.shared._Z9norm_L2_1PdS_PiiS_S_,"aw",@nobits
	.sectionflags	@""
	.align	8
.nv.shared._Z9norm_L2_1PdS_PiiS_S_:
	.zero		4224


//--------------------- .nv.shared._Z11norm_L2ex_2PdS_PiidiS_iS_ --------------------------
	.section	.nv.shared._Z11norm_L2ex_2PdS_PiidiS_iS_,"aw",@nobits
	.sectionflags	@""
	.align	8
.nv.shared._Z11norm_L2ex_2PdS_PiidiS_iS_:
	.zero		8032


//--------------------- .nv.shared._Z11norm_L2ex_1PdS_PiidiS_S_ --------------------------
	.section	.nv.shared._Z11norm_L2ex_1PdS_PiidiS_S_,"aw",@nobits
	.sectionflags	@""
	.align	8
.nv.shared._Z11norm_L2ex_1PdS_PiidiS_S_:
	.zero		4672


//--------------------- .nv.shared._Z16rho_P0projectionPdS_iS_S_iiddS_ --------------------------
	.section	.nv.shared._Z16rho_P0projectionPdS_iS_S_iiddS_,"aw",@nobits
	.sectionflags	@""
	.align	8
.nv.shared._Z16rho_P0projectionPdS_iS_S_iiddS_:
	.zero		1120


//--------------------- .nv.constant0._Z9norm_L2_2PdS_PiiS_S_ --------------------------
	.section	.nv.constant0._Z9norm_L2_2PdS_PiiS_S_,"a",@progbits
	.sectionflags	@""
	.align	4
.nv.constant0._Z9norm_L2_2PdS_PiiS_S_:
	.zero		944


//--------------------- .nv.constant0._Z9norm_L2_1PdS_PiiS_S_ --------------------------
	.section	.nv.constant0._Z9norm_L2_1PdS_PiiS_S_,"a",@progbits
	.sectionflags	@""
	.align	4
.nv.constant0._Z9norm_L2_1PdS_PiiS_S_:
	.zero		944


//--------------------- .nv.constant0._Z11norm_L2ex_2PdS_PiidiS_iS_ --------------------------
	.section	.nv.constant0._Z11norm_L2ex_2PdS_PiidiS_iS_,"a",@progbits
	.sectionflags	@""
	.align	4
.nv.constant0._Z11norm_L2ex_2PdS_PiidiS_iS_:
	.zero		968


//--------------------- .nv.constant0._Z11norm_L2ex_1PdS_PiidiS_S_ --------------------------
	.section	.nv.constant0._Z11norm_L2ex_1PdS_PiidiS_S_,"a",@progbits
	.sectionflags	@""
	.align	4
.nv.constant0._Z11norm_L2ex_1PdS_PiidiS_S_:
	.zero		960


//--------------------- .nv.constant0._Z16rho_P0projectionPdS_iS_S_iiddS_ --------------------------
	.section	.nv.constant0._Z16rho_P0projectionPdS_iS_S_iiddS_,"a",@progbits
	.sectionflags	@""
	.align	4
.nv.constant0._Z16rho_P0projectionPdS_iS_S_iiddS_:
	.zero		968


//--------------------- SYMBOLS --------------------------

	.type		.nv.reservedSmem.offset0,@object
	.size		.nv.reservedSmem.offset0,0x4
	.type		.nv.reservedSmem.cap,@object
	.size		.nv.reservedSmem.cap,0x4
